//
// Generated by NVIDIA NVVM Compiler
//
// Compiler Build ID: CL-36424714
// Cuda compilation tools, release 13.0, V13.0.88
// Based on NVVM 20.0.0
//

.version 9.0
.target sm_100
.address_size 64

	// .globl	transform_points

.visible .entry transform_points(
	.param .u64 .ptr .align 1 transform_points_param_0,
	.param .u64 .ptr .align 1 transform_points_param_1,
	.param .u64 .ptr .align 1 transform_points_param_2,
	.param .u32 transform_points_param_3
)
{
	.reg .pred 	%p<2>;
	.reg .b32 	%r<7>;
	.reg .b32 	%f<37>;
	.reg .b64 	%rd<10>;

	ld.param.u64 	%rd1, [transform_points_param_0];
	ld.param.u64 	%rd2, [transform_points_param_1];
	ld.param.u64 	%rd3, [transform_points_param_2];
	ld.param.u32 	%r2, [transform_points_param_3];
	mov.u32 	%r3, %ctaid.x;
	mov.u32 	%r4, %ntid.x;
	mov.u32 	%r5, %tid.x;
	mad.lo.s32 	%r1, %r3, %r4, %r5;
	setp.ge.s32 	%p1, %r1, %r2;
	@%p1 bra 	$L__BB0_2;
	cvta.to.global.u64 	%rd4, %rd2;
	cvta.to.global.u64 	%rd5, %rd1;
	cvta.to.global.u64 	%rd6, %rd3;
	shl.b32 	%r6, %r1, 2;
	mul.wide.s32 	%rd7, %r6, 4;
	add.s64 	%rd8, %rd4, %rd7;
	ld.global.f32 	%f1, [%rd8];
	ld.global.f32 	%f2, [%rd8+4];
	ld.global.f32 	%f3, [%rd8+8];
	ld.global.f32 	%f4, [%rd8+12];
	ld.global.f32 	%f5, [%rd5];
	ld.global.f32 	%f6, [%rd5+4];
	mul.f32 	%f7, %f2, %f6;
	fma.rn.f32 	%f8, %f1, %f5, %f7;
	ld.global.f32 	%f9, [%rd5+8];
	fma.rn.f32 	%f10, %f3, %f9, %f8;
	ld.global.f32 	%f11, [%rd5+12];
	fma.rn.f32 	%f12, %f4, %f11, %f10;
	ld.global.f32 	%f13, [%rd5+16];
	ld.global.f32 	%f14, [%rd5+20];
	mul.f32 	%f15, %f2, %f14;
	fma.rn.f32 	%f16, %f1, %f13, %f15;
	ld.global.f32 	%f17, [%rd5+24];
	fma.rn.f32 	%f18, %f3, %f17, %f16;
	ld.global.f32 	%f19, [%rd5+28];
	fma.rn.f32 	%f20, %f4, %f19, %f18;
	ld.global.f32 	%f21, [%rd5+32];
	ld.global.f32 	%f22, [%rd5+36];
	mul.f32 	%f23, %f2, %f22;
	fma.rn.f32 	%f24, %f1, %f21, %f23;
	ld.global.f32 	%f25, [%rd5+40];
	fma.rn.f32 	%f26, %f3, %f25, %f24;
	ld.global.f32 	%f27, [%rd5+44];
	fma.rn.f32 	%f28, %f4, %f27, %f26;
	ld.global.f32 	%f29, [%rd5+48];
	ld.global.f32 	%f30, [%rd5+52];
	mul.f32 	%f31, %f2, %f30;
	fma.rn.f32 	%f32, %f1, %f29, %f31;
	ld.global.f32 	%f33, [%rd5+56];
	fma.rn.f32 	%f34, %f3, %f33, %f32;
	ld.global.f32 	%f35, [%rd5+60];
	fma.rn.f32 	%f36, %f4, %f35, %f34;
	add.s64 	%rd9, %rd6, %rd7;
	st.global.f32 	[%rd9], %f12;
	st.global.f32 	[%rd9+4], %f20;
	st.global.f32 	[%rd9+8], %f28;
	st.global.f32 	[%rd9+12], %f36;
$L__BB0_2:
	ret;

}
	// .globl	transform_points_with_perspective
.visible .entry transform_points_with_perspective(
	.param .u64 .ptr .align 1 transform_points_with_perspective_param_0,
	.param .u64 .ptr .align 1 transform_points_with_perspective_param_1,
	.param .u64 .ptr .align 1 transform_points_with_perspective_param_2,
	.param .u32 transform_points_with_perspective_param_3
)
{
	.reg .pred 	%p<3>;
	.reg .b32 	%r<8>;
	.reg .b32 	%f<42>;
	.reg .b64 	%rd<11>;

	ld.param.u64 	%rd1, [transform_points_with_perspective_param_0];
	ld.param.u64 	%rd2, [transform_points_with_perspective_param_1];
	ld.param.u64 	%rd3, [transform_points_with_perspective_param_2];
	ld.param.u32 	%r2, [transform_points_with_perspective_param_3];
	mov.u32 	%r3, %ctaid.x;
	mov.u32 	%r4, %ntid.x;
	mov.u32 	%r5, %tid.x;
	mad.lo.s32 	%r1, %r3, %r4, %r5;
	setp.ge.s32 	%p1, %r1, %r2;
	@%p1 bra 	$L__BB1_2;
	cvta.to.global.u64 	%rd4, %rd2;
	cvta.to.global.u64 	%rd5, %rd1;
	cvta.to.global.u64 	%rd6, %rd3;
	shl.b32 	%r6, %r1, 2;
	mul.lo.s32 	%r7, %r1, 3;
	mul.wide.s32 	%rd7, %r6, 4;
	add.s64 	%rd8, %rd4, %rd7;
	ld.global.f32 	%f1, [%rd8];
	ld.global.f32 	%f2, [%rd8+4];
	ld.global.f32 	%f3, [%rd8+8];
	ld.global.f32 	%f4, [%rd8+12];
	ld.global.f32 	%f5, [%rd5];
	ld.global.f32 	%f6, [%rd5+4];
	mul.f32 	%f7, %f2, %f6;
	fma.rn.f32 	%f8, %f1, %f5, %f7;
	ld.global.f32 	%f9, [%rd5+8];
	fma.rn.f32 	%f10, %f3, %f9, %f8;
	ld.global.f32 	%f11, [%rd5+12];
	fma.rn.f32 	%f12, %f4, %f11, %f10;
	ld.global.f32 	%f13, [%rd5+16];
	ld.global.f32 	%f14, [%rd5+20];
	mul.f32 	%f15, %f2, %f14;
	fma.rn.f32 	%f16, %f1, %f13, %f15;
	ld.global.f32 	%f17, [%rd5+24];
	fma.rn.f32 	%f18, %f3, %f17, %f16;
	ld.global.f32 	%f19, [%rd5+28];
	fma.rn.f32 	%f20, %f4, %f19, %f18;
	ld.global.f32 	%f21, [%rd5+32];
	ld.global.f32 	%f22, [%rd5+36];
	mul.f32 	%f23, %f2, %f22;
	fma.rn.f32 	%f24, %f1, %f21, %f23;
	ld.global.f32 	%f25, [%rd5+40];
	fma.rn.f32 	%f26, %f3, %f25, %f24;
	ld.global.f32 	%f27, [%rd5+44];
	fma.rn.f32 	%f28, %f4, %f27, %f26;
	ld.global.f32 	%f29, [%rd5+48];
	ld.global.f32 	%f30, [%rd5+52];
	mul.f32 	%f31, %f2, %f30;
	fma.rn.f32 	%f32, %f1, %f29, %f31;
	ld.global.f32 	%f33, [%rd5+56];
	fma.rn.f32 	%f34, %f3, %f33, %f32;
	ld.global.f32 	%f35, [%rd5+60];
	fma.rn.f32 	%f36, %f4, %f35, %f34;
	abs.f32 	%f37, %f36;
	setp.lt.f32 	%p2, %f37, 0f322BCC77;
	selp.f32 	%f38, 0f322BCC77, %f36, %p2;
	div.rn.f32 	%f39, %f12, %f38;
	mul.wide.s32 	%rd9, %r7, 4;
	add.s64 	%rd10, %rd6, %rd9;
	st.global.f32 	[%rd10], %f39;
	div.rn.f32 	%f40, %f20, %f38;
	st.global.f32 	[%rd10+4], %f40;
	div.rn.f32 	%f41, %f28, %f38;
	st.global.f32 	[%rd10+8], %f41;
$L__BB1_2:
	ret;

}
	// .globl	compute_2d_covariance
.visible .entry compute_2d_covariance(
	.param .u64 .ptr .align 1 compute_2d_covariance_param_0,
	.param .u64 .ptr .align 1 compute_2d_covariance_param_1,
	.param .u64 .ptr .align 1 compute_2d_covariance_param_2,
	.param .u64 .ptr .align 1 compute_2d_covariance_param_3,
	.param .u64 .ptr .align 1 compute_2d_covariance_param_4,
	.param .u64 .ptr .align 1 compute_2d_covariance_param_5,
	.param .u64 .ptr .align 1 compute_2d_covariance_param_6,
	.param .u64 .ptr .align 1 compute_2d_covariance_param_7,
	.param .u32 compute_2d_covariance_param_8
)
{
	.reg .pred 	%p<5>;
	.reg .b32 	%r<12>;
	.reg .b32 	%f<114>;
	.reg .b64 	%rd<31>;

	ld.param.u64 	%rd2, [compute_2d_covariance_param_0];
	ld.param.u64 	%rd4, [compute_2d_covariance_param_2];
	ld.param.u64 	%rd5, [compute_2d_covariance_param_5];
	ld.param.u64 	%rd6, [compute_2d_covariance_param_6];
	ld.param.u64 	%rd7, [compute_2d_covariance_param_7];
	ld.param.u32 	%r3, [compute_2d_covariance_param_8];
	cvta.to.global.u64 	%rd1, %rd7;
	mov.u32 	%r4, %ctaid.x;
	mov.u32 	%r5, %ntid.x;
	mov.u32 	%r6, %tid.x;
	mad.lo.s32 	%r1, %r4, %r5, %r6;
	setp.ge.s32 	%p1, %r1, %r3;
	@%p1 bra 	$L__BB2_8;
	cvta.to.global.u64 	%rd8, %rd2;
	shl.b32 	%r2, %r1, 2;
	mul.wide.s32 	%rd9, %r2, 4;
	add.s64 	%rd10, %rd8, %rd9;
	ld.global.f32 	%f1, [%rd10];
	ld.global.f32 	%f2, [%rd10+4];
	ld.global.f32 	%f3, [%rd10+8];
	setp.leu.f32 	%p2, %f3, 0f00000000;
	@%p2 bra 	$L__BB2_3;
	mul.wide.s32 	%rd28, %r1, 4;
	add.s64 	%rd29, %rd1, %rd28;
	mov.b32 	%r11, 0;
	st.global.u32 	[%rd29], %r11;
	bra.uni 	$L__BB2_8;
$L__BB2_3:
	ld.param.u64 	%rd30, [compute_2d_covariance_param_1];
	mul.lo.s32 	%r7, %r1, 3;
	cvta.to.global.u64 	%rd11, %rd30;
	mul.wide.s32 	%rd12, %r7, 4;
	add.s64 	%rd13, %rd11, %rd12;
	ld.global.f32 	%f9, [%rd13];
	ld.global.f32 	%f10, [%rd13+4];
	ld.global.f32 	%f11, [%rd13+8];
	cvta.to.global.u64 	%rd14, %rd4;
	add.s64 	%rd16, %rd14, %rd9;
	ld.global.f32 	%f12, [%rd16];
	ld.global.f32 	%f13, [%rd16+4];
	ld.global.f32 	%f14, [%rd16+8];
	ld.global.f32 	%f15, [%rd16+12];
	mul.f32 	%f16, %f14, %f14;
	mul.f32 	%f17, %f15, %f15;
	add.f32 	%f18, %f16, %f17;
	add.f32 	%f19, %f18, %f18;
	mov.f32 	%f20, 0f3F800000;
	sub.f32 	%f21, %f20, %f19;
	mul.f32 	%f22, %f13, %f14;
	mul.f32 	%f23, %f12, %f15;
	sub.f32 	%f24, %f22, %f23;
	add.f32 	%f25, %f24, %f24;
	mul.f32 	%f26, %f13, %f15;
	mul.f32 	%f27, %f12, %f14;
	add.f32 	%f28, %f27, %f26;
	add.f32 	%f29, %f28, %f28;
	add.f32 	%f30, %f22, %f23;
	add.f32 	%f31, %f30, %f30;
	fma.rn.f32 	%f32, %f13, %f13, %f17;
	add.f32 	%f33, %f32, %f32;
	sub.f32 	%f34, %f20, %f33;
	mul.f32 	%f35, %f14, %f15;
	mul.f32 	%f36, %f12, %f13;
	sub.f32 	%f37, %f35, %f36;
	add.f32 	%f38, %f37, %f37;
	sub.f32 	%f39, %f26, %f27;
	add.f32 	%f40, %f39, %f39;
	add.f32 	%f41, %f36, %f35;
	add.f32 	%f42, %f41, %f41;
	fma.rn.f32 	%f43, %f13, %f13, %f16;
	add.f32 	%f44, %f43, %f43;
	sub.f32 	%f45, %f20, %f44;
	mul.f32 	%f46, %f9, %f21;
	mul.f32 	%f47, %f10, %f25;
	mul.f32 	%f48, %f11, %f29;
	mul.f32 	%f49, %f9, %f31;
	mul.f32 	%f50, %f10, %f34;
	mul.f32 	%f51, %f11, %f38;
	mul.f32 	%f52, %f9, %f40;
	mul.f32 	%f53, %f10, %f42;
	mul.f32 	%f54, %f11, %f45;
	mul.f32 	%f55, %f46, %f46;
	fma.rn.f32 	%f56, %f47, %f47, %f55;
	fma.rn.f32 	%f57, %f48, %f48, %f56;
	mul.f32 	%f58, %f47, %f50;
	fma.rn.f32 	%f59, %f49, %f46, %f58;
	fma.rn.f32 	%f60, %f48, %f51, %f59;
	mul.f32 	%f61, %f52, %f46;
	fma.rn.f32 	%f62, %f47, %f53, %f61;
	fma.rn.f32 	%f63, %f48, %f54, %f62;
	mul.f32 	%f64, %f50, %f50;
	fma.rn.f32 	%f65, %f49, %f49, %f64;
	fma.rn.f32 	%f66, %f51, %f51, %f65;
	mul.f32 	%f67, %f53, %f50;
	fma.rn.f32 	%f68, %f49, %f52, %f67;
	fma.rn.f32 	%f69, %f51, %f54, %f68;
	mul.f32 	%f70, %f53, %f53;
	fma.rn.f32 	%f71, %f52, %f52, %f70;
	fma.rn.f32 	%f72, %f54, %f54, %f71;
	mov.f32 	%f73, 0fBF800000;
	div.rn.f32 	%f4, %f73, %f3;
	mul.f32 	%f74, %f4, %f4;
	mul.f32 	%f75, %f1, %f74;
	mul.f32 	%f76, %f2, %f74;
	mul.f32 	%f77, %f74, %f57;
	mul.f32 	%f78, %f75, %f75;
	fma.rn.f32 	%f79, %f78, %f72, %f77;
	add.f32 	%f80, %f4, %f4;
	mul.f32 	%f81, %f80, %f75;
	fma.rn.f32 	%f82, %f81, %f63, %f79;
	mul.f32 	%f83, %f75, %f76;
	mul.f32 	%f84, %f83, %f69;
	fma.rn.f32 	%f85, %f74, %f60, %f84;
	mul.f32 	%f86, %f4, %f76;
	fma.rn.f32 	%f87, %f86, %f63, %f85;
	mul.f32 	%f88, %f4, %f75;
	fma.rn.f32 	%f89, %f88, %f60, %f87;
	mul.f32 	%f90, %f74, %f66;
	mul.f32 	%f91, %f76, %f76;
	fma.rn.f32 	%f92, %f91, %f72, %f90;
	mul.f32 	%f93, %f80, %f76;
	fma.rn.f32 	%f94, %f93, %f69, %f92;
	add.f32 	%f95, %f82, 0f358637BD;
	add.f32 	%f96, %f94, 0f358637BD;
	cvta.to.global.u64 	%rd17, %rd5;
	add.s64 	%rd18, %rd17, %rd12;
	st.global.f32 	[%rd18], %f95;
	st.global.f32 	[%rd18+4], %f89;
	st.global.f32 	[%rd18+8], %f96;
	add.f32 	%f5, %f95, %f96;
	mul.f32 	%f97, %f95, %f96;
	mul.f32 	%f98, %f89, %f89;
	sub.f32 	%f99, %f97, %f98;
	mul.f32 	%f100, %f99, 0fC0800000;
	fma.rn.f32 	%f6, %f5, %f5, %f100;
	setp.geu.f32 	%p3, %f6, 0f00000000;
	@%p3 bra 	$L__BB2_5;
	mul.wide.s32 	%rd26, %r1, 4;
	add.s64 	%rd27, %rd1, %rd26;
	mov.b32 	%r10, 0;
	st.global.u32 	[%rd27], %r10;
	bra.uni 	$L__BB2_8;
$L__BB2_5:
	sqrt.rn.f32 	%f101, %f6;
	add.f32 	%f102, %f5, %f101;
	mul.f32 	%f103, %f102, 0f3F000000;
	sub.f32 	%f104, %f5, %f101;
	mul.f32 	%f105, %f104, 0f3F000000;
	max.f32 	%f106, %f103, 0f358637BD;
	sqrt.rn.f32 	%f107, %f106;
	mul.f32 	%f7, %f107, 0f40400000;
	max.f32 	%f108, %f105, 0f358637BD;
	sqrt.rn.f32 	%f109, %f108;
	mul.f32 	%f110, %f109, 0f40400000;
	min.f32 	%f111, %f7, %f110;
	setp.geu.f32 	%p4, %f111, 0f3F800000;
	@%p4 bra 	$L__BB2_7;
	mul.wide.s32 	%rd24, %r1, 4;
	add.s64 	%rd25, %rd1, %rd24;
	mov.b32 	%r9, 0;
	st.global.u32 	[%rd25], %r9;
	bra.uni 	$L__BB2_8;
$L__BB2_7:
	mul.f32 	%f112, %f1, %f4;
	mul.f32 	%f113, %f2, %f4;
	cvta.to.global.u64 	%rd19, %rd6;
	add.s64 	%rd21, %rd19, %rd9;
	st.global.f32 	[%rd21], %f112;
	st.global.f32 	[%rd21+4], %f113;
	st.global.f32 	[%rd21+8], %f7;
	st.global.f32 	[%rd21+12], %f110;
	mul.wide.s32 	%rd22, %r1, 4;
	add.s64 	%rd23, %rd1, %rd22;
	mov.b32 	%r8, 1;
	st.global.u32 	[%rd23], %r8;
$L__BB2_8:
	ret;

}


// ===== COMPILED SASS (sm_100) =====

	.target	sm_100

	.elftype	@"ET_EXEC"


//--------------------- .note.nv.tkinfo           --------------------------
	.section	.note.nv.tkinfo,"",@"SHT_NOTE"
	.sectionflags	@"SHF_NOTE_NV_TKINFO"
	.tkinfo
        /*0018*/ 	.word	0x00000002
        /*0030*/ 	.string	""
        /*0030*/ 	.string	"ptxas"
        /*0030*/ 	.string	"Cuda compilation tools, release 13.0, V13.0.88"
        /*0030*/ 	.string	"Build cuda_13.0.r13.0/compiler.36424714_0"
        /*0030*/ 	.string	"-arch sm_100 -m 64 "



//--------------------- .note.nv.cuinfo           --------------------------
	.section	.note.nv.cuinfo,"",@"SHT_NOTE"
	.sectionflags	@"SHF_NOTE_NV_CUINFO"
        /*0018*/ 	.short	0x0002
        /*001a*/ 	.short	0x0064
        /*001c*/ 	.short	0x0082
	.zero		2


//--------------------- .nv.info                  --------------------------
	.section	.nv.info,"",@"SHT_CUDA_INFO"
	.align	4


	//----- nvinfo : EIATTR_REGCOUNT
	.align		4
        /*0000*/ 	.byte	0x04, 0x2f
        /*0002*/ 	.short	(.L_1 - .L_0)
	.align		4
.L_0:
        /*0004*/ 	.word	index@(transform_points)
        /*0008*/ 	.word	0x00000020


	//----- nvinfo : EIATTR_FRAME_SIZE
	.align		4
.L_1:
        /*000c*/ 	.byte	0x04, 0x11
        /*000e*/ 	.short	(.L_3 - .L_2)
	.align		4
.L_2:
        /*0010*/ 	.word	index@(transform_points)
        /*0014*/ 	.word	0x00000000


	//----- nvinfo : EIATTR_REGCOUNT
	.align		4
.L_3:
        /*0018*/ 	.byte	0x04, 0x2f
        /*001a*/ 	.short	(.L_5 - .L_4)
	.align		4
.L_4:
        /*001c*/ 	.word	index@(transform_points_with_perspective)
        /*0020*/ 	.word	0x00000020


	//----- nvinfo : EIATTR_FRAME_SIZE
	.align		4
.L_5:
        /*0024*/ 	.byte	0x04, 0x11
        /*0026*/ 	.short	(.L_7 - .L_6)
	.align		4
.L_6:
        /*0028*/ 	.word	index@($__internal_2_$__cuda_sm3x_div_rn_noftz_f32_slowpath)
        /*002c*/ 	.word	0x00000000


	//----- nvinfo : EIATTR_FRAME_SIZE
	.align		4
.L_7:
        /*0030*/ 	.byte	0x04, 0x11
        /*0032*/ 	.short	(.L_9 - .L_8)
	.align		4
.L_8:
        /*0034*/ 	.word	index@(transform_points_with_perspective)
        /*0038*/ 	.word	0x00000000


	//----- nvinfo : EIATTR_REGCOUNT
	.align		4
.L_9:
        /*003c*/ 	.byte	0x04, 0x2f
        /*003e*/ 	.short	(.L_11 - .L_10)
	.align		4
.L_10:
        /*0040*/ 	.word	index@(compute_2d_covariance)
        /*0044*/ 	.word	0x0000001d


	//----- nvinfo : EIATTR_FRAME_SIZE
	.align		4
.L_11:
        /*0048*/ 	.byte	0x04, 0x11
        /*004a*/ 	.short	(.L_13 - .L_12)
	.align		4
.L_12:
        /*004c*/ 	.word	index@($__internal_1_$__cuda_sm3x_div_rn_noftz_f32_slowpath)
        /*0050*/ 	.word	0x00000000


	//----- nvinfo : EIATTR_FRAME_SIZE
	.align		4
.L_13:
        /*0054*/ 	.byte	0x04, 0x11
        /*0056*/ 	.short	(.L_15 - .L_14)
	.align		4
.L_14:
        /*0058*/ 	.word	index@($__internal_0_$__cuda_sm20_sqrt_rn_f32_slowpath)
        /*005c*/ 	.word	0x00000000


	//----- nvinfo : EIATTR_FRAME_SIZE
	.align		4
.L_15:
        /*0060*/ 	.byte	0x04, 0x11
        /*0062*/ 	.short	(.L_17 - .L_16)
	.align		4
.L_16:
        /*0064*/ 	.word	index@(compute_2d_covariance)
        /*0068*/ 	.word	0x00000000


	//----- nvinfo : EIATTR_MIN_STACK_SIZE
	.align		4
.L_17:
        /*006c*/ 	.byte	0x04, 0x12
        /*006e*/ 	.short	(.L_19 - .L_18)
	.align		4
.L_18:
        /*0070*/ 	.word	index@(compute_2d_covariance)
        /*0074*/ 	.word	0x00000000


	//----- nvinfo : EIATTR_MIN_STACK_SIZE
	.align		4
.L_19:
        /*0078*/ 	.byte	0x04, 0x12
        /*007a*/ 	.short	(.L_21 - .L_20)
	.align		4
.L_20:
        /*007c*/ 	.word	index@(transform_points_with_perspective)
        /*0080*/ 	.word	0x00000000


	//----- nvinfo : EIATTR_MIN_STACK_SIZE
	.align		4
.L_21:
        /*0084*/ 	.byte	0x04, 0x12
        /*0086*/ 	.short	(.L_23 - .L_22)
	.align		4
.L_22:
        /*0088*/ 	.word	index@(transform_points)
        /*008c*/ 	.word	0x00000000
.L_23:


//--------------------- .nv.compat                --------------------------
	.section	.nv.compat,"",@"SHT_CUDA_COMPAT_INFO"
	.align	4
        /*0000*/ 	.byte	0x02, 0x09, 0x00, 0x00, 0x02, 0x02, 0x01, 0x00, 0x02, 0x05, 0x05, 0x00, 0x03, 0x07, 0x01, 0x01
        /*0010*/ 	.byte	0x02, 0x03, 0x00, 0x00, 0x02, 0x06, 0x01, 0x00, 0x04, 0x0b, 0x08, 0x00, 0x01, 0x00, 0x00, 0x00
        /*0020*/ 	.byte	0x00, 0x00, 0x00, 0x00


//--------------------- .nv.info.compute_2d_covariance --------------------------
	.section	.nv.info.compute_2d_covariance,"",@"SHT_CUDA_INFO"
	.sectionflags	@""
	.align	4


	//----- nvinfo : EIATTR_CUDA_API_VERSION
	.align		4
        /*0000*/ 	.byte	0x04, 0x37
        /*0002*/ 	.short	(.L_25 - .L_24)
.L_24:
        /*0004*/ 	.word	0x00000082


	//----- nvinfo : EIATTR_KPARAM_INFO
	.align		4
.L_25:
        /*0008*/ 	.byte	0x04, 0x17
        /*000a*/ 	.short	(.L_27 - .L_26)
.L_26:
        /*000c*/ 	.word	0x00000000
        /*0010*/ 	.short	0x0008
        /*0012*/ 	.short	0x0040
        /*0014*/ 	.byte	0x00, 0xf0, 0x11, 0x00


	//----- nvinfo : EIATTR_KPARAM_INFO
	.align		4
.L_27:
        /*0018*/ 	.byte	0x04, 0x17
        /*001a*/ 	.short	(.L_29 - .L_28)
.L_28:
        /*001c*/ 	.word	0x00000000
        /*0020*/ 	.short	0x0007
        /*0022*/ 	.short	0x0038
        /*0024*/ 	.byte	0x00, 0xf5, 0x21, 0x00


	//----- nvinfo : EIATTR_KPARAM_INFO
	.align		4
.L_29:
        /*0028*/ 	.byte	0x04, 0x17
        /*002a*/ 	.short	(.L_31 - .L_30)
.L_30:
        /*002c*/ 	.word	0x00000000
        /*0030*/ 	.short	0x0006
        /*0032*/ 	.short	0x0030
        /*0034*/ 	.byte	0x00, 0xf5, 0x21, 0x00


	//----- nvinfo : EIATTR_KPARAM_INFO
	.align		4
.L_31:
        /*0038*/ 	.byte	0x04, 0x17
        /*003a*/ 	.short	(.L_33 - .L_32)
.L_32:
        /*003c*/ 	.word	0x00000000
        /*0040*/ 	.short	0x0005
        /*0042*/ 	.short	0x0028
        /*0044*/ 	.byte	0x00, 0xf5, 0x21, 0x00


	//----- nvinfo : EIATTR_KPARAM_INFO
	.align		4
.L_33:
        /*0048*/ 	.byte	0x04, 0x17
        /*004a*/ 	.short	(.L_35 - .L_34)
.L_34:
        /*004c*/ 	.word	0x00000000
        /*0050*/ 	.short	0x0004
        /*0052*/ 	.short	0x0020
        /*0054*/ 	.byte	0x00, 0xf5, 0x21, 0x00


	//----- nvinfo : EIATTR_KPARAM_INFO
	.align		4
.L_35:
        /*0058*/ 	.byte	0x04, 0x17
        /*005a*/ 	.short	(.L_37 - .L_36)
.L_36:
        /*005c*/ 	.word	0x00000000
        /*0060*/ 	.short	0x0003
        /*0062*/ 	.short	0x0018
        /*0064*/ 	.byte	0x00, 0xf5, 0x21, 0x00


	//----- nvinfo : EIATTR_KPARAM_INFO
	.align		4
.L_37:
        /*0068*/ 	.byte	0x04, 0x17
        /*006a*/ 	.short	(.L_39 - .L_38)
.L_38:
        /*006c*/ 	.word	0x00000000
        /*0070*/ 	.short	0x0002
        /*0072*/ 	.short	0x0010
        /*0074*/ 	.byte	0x00, 0xf5, 0x21, 0x00


	//----- nvinfo : EIATTR_KPARAM_INFO
	.align		4
.L_39:
        /*0078*/ 	.byte	0x04, 0x17
        /*007a*/ 	.short	(.L_41 - .L_40)
.L_40:
        /*007c*/ 	.word	0x00000000
        /*0080*/ 	.short	0x0001
        /*0082*/ 	.short	0x0008
        /*0084*/ 	.byte	0x00, 0xf5, 0x21, 0x00


	//----- nvinfo : EIATTR_KPARAM_INFO
	.align		4
.L_41:
        /*0088*/ 	.byte	0x04, 0x17
        /*008a*/ 	.short	(.L_43 - .L_42)
.L_42:
        /*008c*/ 	.word	0x00000000
        /*0090*/ 	.short	0x0000
        /*0092*/ 	.short	0x0000
        /*0094*/ 	.byte	0x00, 0xf5, 0x21, 0x00


	//----- nvinfo : EIATTR_SPARSE_MMA_MASK
	.align		4
.L_43:
        /*0098*/ 	.byte	0x03, 0x50
        /*009a*/ 	.short	0x0000


	//----- nvinfo : EIATTR_MAXREG_COUNT
	.align		4
        /*009c*/ 	.byte	0x03, 0x1b
        /*009e*/ 	.short	0x00ff


	//----- nvinfo : EIATTR_MERCURY_ISA_VERSION
	.align		4
        /*00a0*/ 	.byte	0x03, 0x5f
        /*00a2*/ 	.short	0x0101


	//----- nvinfo : EIATTR_VRC_CTA_INIT_COUNT
	.align		4
        /*00a4*/ 	.byte	0x02, 0x4a
	.zero		1
	.zero		1


	//----- nvinfo : EIATTR_EXIT_INSTR_OFFSETS
	.align		4
        /*00a8*/ 	.byte	0x04, 0x1c
        /*00aa*/ 	.short	(.L_45 - .L_44)


	//   ....[0]....
.L_44:
        /*00ac*/ 	.word	0x00000070


	//   ....[1]....
        /*00b0*/ 	.word	0x00000130


	//   ....[2]....
        /*00b4*/ 	.word	0x00000880


	//   ....[3]....
        /*00b8*/ 	.word	0x00000c20


	//   ....[4]....
        /*00bc*/ 	.word	0x00000cf0


	//----- nvinfo : EIATTR_CRS_STACK_SIZE
	.align		4
.L_45:
        /*00c0*/ 	.byte	0x04, 0x1e
        /*00c2*/ 	.short	(.L_47 - .L_46)
.L_46:
        /*00c4*/ 	.word	0x00000000


	//----- nvinfo : EIATTR_CBANK_PARAM_SIZE
	.align		4
.L_47:
        /*00c8*/ 	.byte	0x03, 0x19
        /*00ca*/ 	.short	0x0044


	//----- nvinfo : EIATTR_PARAM_CBANK
	.align		4
        /*00cc*/ 	.byte	0x04, 0x0a
        /*00ce*/ 	.short	(.L_49 - .L_48)
	.align		4
.L_48:
        /*00d0*/ 	.word	index@(.nv.constant0.compute_2d_covariance)
        /*00d4*/ 	.short	0x0380
        /*00d6*/ 	.short	0x0044


	//----- nvinfo : EIATTR_SW_WAR
	.align		4
.L_49:
        /*00d8*/ 	.byte	0x04, 0x36
        /*00da*/ 	.short	(.L_51 - .L_50)
.L_50:
        /*00dc*/ 	.word	0x00000008
.L_51:


//--------------------- .nv.info.transform_points_with_perspective --------------------------
	.section	.nv.info.transform_points_with_perspective,"",@"SHT_CUDA_INFO"
	.sectionflags	@""
	.align	4


	//----- nvinfo : EIATTR_CUDA_API_VERSION
	.align		4
        /*0000*/ 	.byte	0x04, 0x37
        /*0002*/ 	.short	(.L_53 - .L_52)
.L_52:
        /*0004*/ 	.word	0x00000082


	//----- nvinfo : EIATTR_KPARAM_INFO
	.align		4
.L_53:
        /*0008*/ 	.byte	0x04, 0x17
        /*000a*/ 	.short	(.L_55 - .L_54)
.L_54:
        /*000c*/ 	.word	0x00000000
        /*0010*/ 	.short	0x0003
        /*0012*/ 	.short	0x0018
        /*0014*/ 	.byte	0x00, 0xf0, 0x11, 0x00


	//----- nvinfo : EIATTR_KPARAM_INFO
	.align		4
.L_55:
        /*0018*/ 	.byte	0x04, 0x17
        /*001a*/ 	.short	(.L_57 - .L_56)
.L_56:
        /*001c*/ 	.word	0x00000000
        /*0020*/ 	.short	0x0002
        /*0022*/ 	.short	0x0010
        /*0024*/ 	.byte	0x00, 0xf5, 0x21, 0x00


	//----- nvinfo : EIATTR_KPARAM_INFO
	.align		4
.L_57:
        /*0028*/ 	.byte	0x04, 0x17
        /*002a*/ 	.short	(.L_59 - .L_58)
.L_58:
        /*002c*/ 	.word	0x00000000
        /*0030*/ 	.short	0x0001
        /*0032*/ 	.short	0x0008
        /*0034*/ 	.byte	0x00, 0xf5, 0x21, 0x00


	//----- nvinfo : EIATTR_KPARAM_INFO
	.align		4
.L_59:
        /*0038*/ 	.byte	0x04, 0x17
        /*003a*/ 	.short	(.L_61 - .L_60)
.L_60:
        /*003c*/ 	.word	0x00000000
        /*0040*/ 	.short	0x0000
        /*0042*/ 	.short	0x0000
        /*0044*/ 	.byte	0x00, 0xf5, 0x21, 0x00


	//----- nvinfo : EIATTR_SPARSE_MMA_MASK
	.align		4
.L_61:
        /*0048*/ 	.byte	0x03, 0x50
        /*004a*/ 	.short	0x0000


	//----- nvinfo : EIATTR_MAXREG_COUNT
	.align		4
        /*004c*/ 	.byte	0x03, 0x1b
        /*004e*/ 	.short	0x00ff


	//----- nvinfo : EIATTR_MERCURY_ISA_VERSION
	.align		4
        /*0050*/ 	.byte	0x03, 0x5f
        /*0052*/ 	.short	0x0101


	//----- nvinfo : EIATTR_VRC_CTA_INIT_COUNT
	.align		4
        /*0054*/ 	.byte	0x02, 0x4a
	.zero		1
	.zero		1


	//----- nvinfo : EIATTR_EXIT_INSTR_OFFSETS
	.align		4
        /*0058*/ 	.byte	0x04, 0x1c
        /*005a*/ 	.short	(.L_63 - .L_62)


	//   ....[0]....
.L_62:
        /*005c*/ 	.word	0x00000070


	//   ....[1]....
        /*0060*/ 	.word	0x00000610


	//----- nvinfo : EIATTR_CRS_STACK_SIZE
	.align		4
.L_63:
        /*0064*/ 	.byte	0x04, 0x1e
        /*0066*/ 	.short	(.L_65 - .L_64)
.L_64:
        /*0068*/ 	.word	0x00000000


	//----- nvinfo : EIATTR_CBANK_PARAM_SIZE
	.align		4
.L_65:
        /*006c*/ 	.byte	0x03, 0x19
        /*006e*/ 	.short	0x001c


	//----- nvinfo : EIATTR_PARAM_CBANK
	.align		4
        /*0070*/ 	.byte	0x04, 0x0a
        /*0072*/ 	.short	(.L_67 - .L_66)
	.align		4
.L_66:
        /*0074*/ 	.word	index@(.nv.constant0.transform_points_with_perspective)
        /*0078*/ 	.short	0x0380
        /*007a*/ 	.short	0x001c


	//----- nvinfo : EIATTR_SW_WAR
	.align		4
.L_67:
        /*007c*/ 	.byte	0x04, 0x36
        /*007e*/ 	.short	(.L_69 - .L_68)
.L_68:
        /*0080*/ 	.word	0x00000008
.L_69:


//--------------------- .nv.info.transform_points --------------------------
	.section	.nv.info.transform_points,"",@"SHT_CUDA_INFO"
	.sectionflags	@""
	.align	4


	//----- nvinfo : EIATTR_CUDA_API_VERSION
	.align		4
        /*0000*/ 	.byte	0x04, 0x37
        /*0002*/ 	.short	(.L_71 - .L_70)
.L_70:
        /*0004*/ 	.word	0x00000082


	//----- nvinfo : EIATTR_KPARAM_INFO
	.align		4
.L_71:
        /*0008*/ 	.byte	0x04, 0x17
        /*000a*/ 	.short	(.L_73 - .L_72)
.L_72:
        /*000c*/ 	.word	0x00000000
        /*0010*/ 	.short	0x0003
        /*0012*/ 	.short	0x0018
        /*0014*/ 	.byte	0x00, 0xf0, 0x11, 0x00


	//----- nvinfo : EIATTR_KPARAM_INFO
	.align		4
.L_73:
        /*0018*/ 	.byte	0x04, 0x17
        /*001a*/ 	.short	(.L_75 - .L_74)
.L_74:
        /*001c*/ 	.word	0x00000000
        /*0020*/ 	.short	0x0002
        /*0022*/ 	.short	0x0010
        /*0024*/ 	.byte	0x00, 0xf5, 0x21, 0x00


	//----- nvinfo : EIATTR_KPARAM_INFO
	.align		4
.L_75:
        /*0028*/ 	.byte	0x04, 0x17
        /*002a*/ 	.short	(.L_77 - .L_76)
.L_76:
        /*002c*/ 	.word	0x00000000
        /*0030*/ 	.short	0x0001
        /*0032*/ 	.short	0x0008
        /*0034*/ 	.byte	0x00, 0xf5, 0x21, 0x00


	//----- nvinfo : EIATTR_KPARAM_INFO
	.align		4
.L_77:
        /*0038*/ 	.byte	0x04, 0x17
        /*003a*/ 	.short	(.L_79 - .L_78)
.L_78:
        /*003c*/ 	.word	0x00000000
        /*0040*/ 	.short	0x0000
        /*0042*/ 	.short	0x0000
        /*0044*/ 	.byte	0x00, 0xf5, 0x21, 0x00


	//----- nvinfo : EIATTR_SPARSE_MMA_MASK
	.align		4
.L_79:
        /*0048*/ 	.byte	0x03, 0x50
        /*004a*/ 	.short	0x0000


	//----- nvinfo : EIATTR_MAXREG_COUNT
	.align		4
        /*004c*/ 	.byte	0x03, 0x1b
        /*004e*/ 	.short	0x00ff


	//----- nvinfo : EIATTR_MERCURY_ISA_VERSION
	.align		4
        /*0050*/ 	.byte	0x03, 0x5f
        /*0052*/ 	.short	0x0101


	//----- nvinfo : EIATTR_VRC_CTA_INIT_COUNT
	.align		4
        /*0054*/ 	.byte	0x02, 0x4a
	.zero		1
	.zero		1


	//----- nvinfo : EIATTR_EXIT_INSTR_OFFSETS
	.align		4
        /*0058*/ 	.byte	0x04, 0x1c
        /*005a*/ 	.short	(.L_81 - .L_80)


	//   ....[0]....
.L_80:
        /*005c*/ 	.word	0x00000070


	//   ....[1]....
        /*0060*/ 	.word	0x00000370


	//----- nvinfo : EIATTR_CBANK_PARAM_SIZE
	.align		4
.L_81:
        /*0064*/ 	.byte	0x03, 0x19
        /*0066*/ 	.short	0x001c


	//----- nvinfo : EIATTR_PARAM_CBANK
	.align		4
        /*0068*/ 	.byte	0x04, 0x0a
        /*006a*/ 	.short	(.L_83 - .L_82)
	.align		4
.L_82:
        /*006c*/ 	.word	index@(.nv.constant0.transform_points)
        /*0070*/ 	.short	0x0380
        /*0072*/ 	.short	0x001c


	//----- nvinfo : EIATTR_SW_WAR
	.align		4
.L_83:
        /*0074*/ 	.byte	0x04, 0x36
        /*0076*/ 	.short	(.L_85 - .L_84)
.L_84:
        /*0078*/ 	.word	0x00000008
.L_85:


//--------------------- .nv.callgraph             --------------------------
	.section	.nv.callgraph,"",@"SHT_CUDA_CALLGRAPH"
	.align	4
	.sectionentsize	8
	.align		4
        /*0000*/ 	.word	0x00000000
	.align		4
        /*0004*/ 	.word	0xffffffff
	.align		4
        /*0008*/ 	.word	0x00000000
	.align		4
        /*000c*/ 	.word	0xfffffffe
	.align		4
        /*0010*/ 	.word	0x00000000
	.align		4
        /*0014*/ 	.word	0xfffffffd
	.align		4
        /*0018*/ 	.word	0x00000000
	.align		4
        /*001c*/ 	.word	0xfffffffc


//--------------------- .text.compute_2d_covariance --------------------------
	.section	.text.compute_2d_covariance,"ax",@progbits
	.align	128
        .global         compute_2d_covariance
        .type           compute_2d_covariance,@function
        .size           compute_2d_covariance,(.L_x_45 - compute_2d_covariance)
        .other          compute_2d_covariance,@"STO_CUDA_ENTRY STV_DEFAULT"
compute_2d_covariance:
.text.compute_2d_covariance:
[----:B------:R-:W-:Y:S01]  /*0000*/  LDC R1, c[0x0][0x37c] ;  /* 0x0000df00ff017b82 */ /* 0x000fe20000000800 */
[----:B------:R-:W0:Y:S07]  /*0010*/  S2R R3, SR_TID.X ;  /* 0x0000000000037919 */ /* 0x000e2e0000002100 */
[----:B------:R-:W0:Y:S01]  /*0020*/  S2UR UR4, SR_CTAID.X ;  /* 0x00000000000479c3 */ /* 0x000e220000002500 */
[----:B------:R-:W1:Y:S07]  /*0030*/  LDCU UR5, c[0x0][0x3c0] ;  /* 0x00007800ff0577ac */ /* 0x000e6e0008000800 */
[----:B------:R-:W0:Y:S02]  /*0040*/  LDC R2, c[0x0][0x360] ;  /* 0x0000d800ff027b82 */ /* 0x000e240000000800 */
[----:B0-----:R-:W-:-:S05]  /*0050*/  IMAD R2, R2, UR4, R3 ;  /* 0x0000000402027c24 */ /* 0x001fca000f8e0203 */
[----:B-1----:R-:W-:-:S13]  /*0060*/  ISETP.GE.AND P0, PT, R2, UR5, PT ;  /* 0x0000000502007c0c */ /* 0x002fda000bf06270 */
[----:B------:R-:W-:Y:S05]  /*0070*/  @P0 EXIT ;  /* 0x000000000000094d */ /* 0x000fea0003800000 */
[----:B------:R-:W0:Y:S01]  /*0080*/  LDC.64 R6, c[0x0][0x380] ;  /* 0x0000e000ff067b82 */ /* 0x000e220000000a00 */
[----:B------:R-:W1:Y:S01]  /*0090*/  LDCU.64 UR4, c[0x0][0x358] ;  /* 0x00006b00ff0477ac */ /* 0x000e620008000a00 */
[----:B------:R-:W-:-:S05]  /*00a0*/  SHF.L.U32 R3, R2, 0x2, RZ ;  /* 0x0000000202037819 */ /* 0x000fca00000006ff */
[----:B0-----:R-:W-:-:S05]  /*00b0*/  IMAD.WIDE R6, R3, 0x4, R6 ;  /* 0x0000000403067825 */ /* 0x001fca00078e0206 */
[----:B-1----:R-:W2:Y:S04]  /*00c0*/  LDG.E R8, desc[UR4][R6.64+0x8] ;  /* 0x0000080406087981 */ /* 0x002ea8000c1e1900 */
[----:B------:R0:W5:Y:S04]  /*00d0*/  LDG.E R4, desc[UR4][R6.64] ;  /* 0x0000000406047981 */ /* 0x000168000c1e1900 */
[----:B------:R0:W5:Y:S01]  /*00e0*/  LDG.E R5, desc[UR4][R6.64+0x4] ;  /* 0x0000040406057981 */ /* 0x000162000c1e1900 */
[----:B--2---:R-:W-:-:S13]  /*00f0*/  FSETP.GT.AND P0, PT, R8, RZ, PT ;  /* 0x000000ff0800720b */ /* 0x004fda0003f04000 */
[----:B------:R-:W1:Y:S02]  /*0100*/  @P0 LDC.64 R10, c[0x0][0x3b8] ;  /* 0x0000ee00ff0a0b82 */ /* 0x000e640000000a00 */
[----:B-1----:R-:W-:-:S05]  /*0110*/  @P0 IMAD.WIDE R10, R2, 0x4, R10 ;  /* 0x00000004020a0825 */ /* 0x002fca00078e020a */
[----:B------:R0:W-:Y:S01]  /*0120*/  @P0 STG.E desc[UR4][R10.64], RZ ;  /* 0x000000ff0a000986 */ /* 0x0001e2000c101904 */
[----:B------:R-:W-:Y:S05]  /*0130*/  @P0 EXIT ;  /* 0x000000000000094d */ /* 0x000fea0003800000 */
[----:B------:R-:W1:Y:S08]  /*0140*/  LDC.64 R20, c[0x0][0x390] ;  /* 0x0000e400ff147b82 */ /* 0x000e700000000a00 */
[----:B------:R-:W2:Y:S01]  /*0150*/  LDC.64 R18, c[0x0][0x388] ;  /* 0x0000e200ff127b82 */ /* 0x000ea20000000a00 */
[----:B-1----:R-:W-:-:S05]  /*0160*/  IMAD.WIDE R20, R3, 0x4, R20 ;  /* 0x0000000403147825 */ /* 0x002fca00078e0214 */
[----:B------:R-:W3:Y:S04]  /*0170*/  LDG.E R12, desc[UR4][R20.64+0x4] ;  /* 0x00000404140c7981 */ /* 0x000ee8000c1e1900 */
[----:B------:R-:W3:Y:S04]  /*0180*/  LDG.E R15, desc[UR4][R20.64+0xc] ;  /* 0x00000c04140f7981 */ /* 0x000ee8000c1e1900 */
[----:B------:R-:W4:Y:S04]  /*0190*/  LDG.E R17, desc[UR4][R20.64] ;  /* 0x0000000414117981 */ /* 0x000f28000c1e1900 */
[----:B------:R4:W4:Y:S01]  /*01a0*/  LDG.E R14, desc[UR4][R20.64+0x8] ;  /* 0x00000804140e7981 */ /* 0x000922000c1e1900 */
[----:B0-----:R-:W-:-:S05]  /*01b0*/  LEA R6, R2, R2, 0x1 ;  /* 0x0000000202067211 */ /* 0x001fca00078e08ff */
[----:B--2---:R-:W-:-:S05]  /*01c0*/  IMAD.WIDE R18, R6, 0x4, R18 ;  /* 0x0000000406127825 */ /* 0x004fca00078e0212 */
[----:B------:R-:W2:Y:S04]  /*01d0*/  LDG.E R11, desc[UR4][R18.64] ;  /* 0x00000004120b7981 */ /* 0x000ea8000c1e1900 */
[----:B------:R-:W2:Y:S04]  /*01e0*/  LDG.E R13, desc[UR4][R18.64+0x4] ;  /* 0x00000404120d7981 */ /* 0x000ea8000c1e1900 */
[----:B------:R0:W2:Y:S01]  /*01f0*/  LDG.E R9, desc[UR4][R18.64+0x8] ;  /* 0x0000080412097981 */ /* 0x0000a2000c1e1900 */
[----:B------:R-:W1:Y:S01]  /*0200*/  MUFU.RCP R7, R8 ;  /* 0x0000000800077308 */ /* 0x000e620000001000 */
[----:B------:R-:W-:Y:S01]  /*0210*/  UMOV UR6, 0x3f800000 ;  /* 0x3f80000000067882 */ /* 0x000fe20000000000 */
[----:B------:R-:W-:Y:S01]  /*0220*/  BSSY.RECONVERGENT B1, `(.L_x_0) ;  /* 0x0000040000017945 */ /* 0x000fe20003800200 */
[----:B------:R-:W-:-:S05]  /*0230*/  MOV R23, UR6 ;  /* 0x0000000600177c02 */ /* 0x000fca0008000f00 */
[----:B------:R-:W2:Y:S01]  /*0240*/  FCHK P0, -R23, R8 ;  /* 0x0000000817007302 */ /* 0x000ea20000000100 */
[----:B-1----:R-:W-:-:S04]  /*0250*/  FFMA R0, -R8, R7, 1 ;  /* 0x3f80000008007423 */ /* 0x002fc80000000107 */
[----:B------:R-:W-:-:S04]  /*0260*/  FFMA R0, R7, R0, R7 ;  /* 0x0000000007007223 */ /* 0x000fc80000000007 */
[----:B------:R-:W-:-:S04]  /*0270*/  FFMA R7, R0, -1, RZ ;  /* 0xbf80000000077823 */ /* 0x000fc800000000ff */
[----:B------:R-:W-:-:S04]  /*0280*/  FFMA R16, -R8, R7, -1 ;  /* 0xbf80000008107423 */ /* 0x000fc80000000107 */
[----:B------:R-:W-:Y:S01]  /*0290*/  FFMA R7, R0, R16, R7 ;  /* 0x0000001000077223 */ /* 0x000fe20000000007 */
[-C--:B---3--:R-:W-:Y:S01]  /*02a0*/  FMUL R10, R12, R15.reuse ;  /* 0x0000000f0c0a7220 */ /* 0x088fe20000400000 */
[-C--:B------:R-:W-:Y:S01]  /*02b0*/  FMUL R16, R15, R15.reuse ;  /* 0x0000000f0f107220 */ /* 0x080fe20000400000 */
[C---:B----4-:R-:W-:Y:S02]  /*02c0*/  FMUL R21, R17.reuse, R12 ;  /* 0x0000000c11157220 */ /* 0x050fe40000400000 */
[CCC-:B------:R-:W-:Y:S01]  /*02d0*/  FFMA R0, R17.reuse, R14.reuse, R10.reuse ;  /* 0x0000000e11007223 */ /* 0x1c0fe2000000000a */
[CC--:B------:R-:W-:Y:S01]  /*02e0*/  FFMA R22, -R17.reuse, R14.reuse, R10 ;  /* 0x0000000e11167223 */ /* 0x0c0fe2000000010a */
[-C--:B------:R-:W-:Y:S01]  /*02f0*/  FMUL R17, R17, R15.reuse ;  /* 0x0000000f11117220 */ /* 0x080fe20000400000 */
[CC--:B0-----:R-:W-:Y:S01]  /*0300*/  FMUL R19, R14.reuse, R14.reuse ;  /* 0x0000000e0e137220 */ /* 0x0c1fe20000400000 */
[CCC-:B------:R-:W-:Y:S01]  /*0310*/  FFMA R10, R14.reuse, R15.reuse, -R21.reuse ;  /* 0x0000000f0e0a7223 */ /* 0x1c0fe20000000815 */
[----:B------:R-:W-:Y:S01]  /*0320*/  FFMA R15, R14, R15, R21 ;  /* 0x0000000f0e0f7223 */ /* 0x000fe20000000015 */
[CCC-:B------:R-:W-:Y:S01]  /*0330*/  FFMA R18, R12.reuse, R14.reuse, -R17.reuse ;  /* 0x0000000e0c127223 */ /* 0x1c0fe20000000811 */
[C---:B------:R-:W-:Y:S01]  /*0340*/  FFMA R20, R12.reuse, R14, R17 ;  /* 0x0000000e0c147223 */ /* 0x040fe20000000011 */
[--C-:B------:R-:W-:Y:S01]  /*0350*/  FADD R17, R19, R16.reuse ;  /* 0x0000001013117221 */ /* 0x100fe20000000000 */
[CC--:B------:R-:W-:Y:S01]  /*0360*/  FFMA R14, R12.reuse, R12.reuse, R19 ;  /* 0x0000000c0c0e7223 */ /* 0x0c0fe20000000013 */
[----:B------:R-:W-:Y:S01]  /*0370*/  FFMA R12, R12, R12, R16 ;  /* 0x0000000c0c0c7223 */ /* 0x000fe20000000010 */
[----:B------:R-:W-:Y:S01]  /*0380*/  FADD R24, R22, R22 ;  /* 0x0000001616187221 */ /* 0x000fe20000000000 */
[----:B------:R-:W-:Y:S01]  /*0390*/  FADD R17, R17, R17 ;  /* 0x0000001111117221 */ /* 0x000fe20000000000 */
[----:B------:R-:W-:Y:S01]  /*03a0*/  FADD R18, R18, R18 ;  /* 0x0000001212127221 */ /* 0x000fe20000000000 */
[----:B------:R-:W-:Y:S01]  /*03b0*/  FADD R12, R12, R12 ;  /* 0x0000000c0c0c7221 */ /* 0x000fe20000000000 */
[----:B------:R-:W-:Y:S01]  /*03c0*/  FADD R26, R15, R15 ;  /* 0x0000000f0f1a7221 */ /* 0x000fe20000000000 */
[----:B------:R-:W-:Y:S01]  /*03d0*/  FADD R16, -R17, 1 ;  /* 0x3f80000011107421 */ /* 0x000fe20000000100 */
[----:B------:R-:W-:Y:S01]  /*03e0*/  FADD R20, R20, R20 ;  /* 0x0000001414147221 */ /* 0x000fe20000000000 */
[----:B------:R-:W-:Y:S01]  /*03f0*/  FADD R22, -R12, 1 ;  /* 0x3f8000000c167421 */ /* 0x000fe20000000100 */
[C---:B--2---:R-:W-:Y:S01]  /*0400*/  FMUL R12, R11.reuse, R24 ;  /* 0x000000180b0c7220 */ /* 0x044fe20000400000 */
[----:B------:R-:W-:Y:S01]  /*0410*/  FMUL R17, R11, R16 ;  /* 0x000000100b117220 */ /* 0x000fe20000400000 */
[C---:B------:R-:W-:Y:S01]  /*0420*/  FMUL R18, R13.reuse, R18 ;  /* 0x000000120d127220 */ /* 0x040fe20000400000 */
[C---:B------:R-:W-:Y:S01]  /*0430*/  FMUL R26, R13.reuse, R26 ;  /* 0x0000001a0d1a7220 */ /* 0x040fe20000400000 */
[----:B------:R-:W-:Y:S01]  /*0440*/  FMUL R15, R13, R22 ;  /* 0x000000160d0f7220 */ /* 0x000fe20000400000 */
[C---:B------:R-:W-:Y:S01]  /*0450*/  FMUL R19, R17.reuse, R17 ;  /* 0x0000001111137220 */ /* 0x040fe20000400000 */
[----:B------:R-:W-:Y:S01]  /*0460*/  FMUL R21, R17, R12 ;  /* 0x0000000c11157220 */ /* 0x000fe20000400000 */
[----:B------:R-:W-:Y:S01]  /*0470*/  FMUL R13, R11, R20 ;  /* 0x000000140b0d7220 */ /* 0x000fe20000400000 */
[C---:B------:R-:W-:Y:S01]  /*0480*/  FMUL R20, R18.reuse, R15 ;  /* 0x0000000f12147220 */ /* 0x040fe20000400000 */
[C---:B------:R-:W-:Y:S01]  /*0490*/  FFMA R16, R18.reuse, R18, R19 ;  /* 0x0000001212107223 */ /* 0x040fe20000000013 */
[-C--:B------:R-:W-:Y:S01]  /*04a0*/  FFMA R11, R18, R26.reuse, R21 ;  /* 0x0000001a120b7223 */ /* 0x080fe20000000015 */
[----:B------:R-:W-:Y:S01]  /*04b0*/  FADD R18, R14, R14 ;  /* 0x0000000e0e127221 */ /* 0x000fe20000000000 */
[-C--:B------:R-:W-:Y:S01]  /*04c0*/  FMUL R19, R26, R26.reuse ;  /* 0x0000001a1a137220 */ /* 0x080fe20000400000 */
[----:B------:R-:W-:Y:S01]  /*04d0*/  FADD R0, R0, R0 ;  /* 0x0000000000007221 */ /* 0x000fe20000000000 */
[----:B------:R-:W-:Y:S01]  /*04e0*/  FADD R10, R10, R10 ;  /* 0x0000000a0a0a7221 */ /* 0x000fe20000000000 */
[----:B------:R-:W-:Y:S01]  /*04f0*/  FMUL R26, R15, R26 ;  /* 0x0000001a0f1a7220 */ /* 0x000fe20000400000 */
[----:B------:R-:W-:Y:S01]  /*0500*/  FFMA R17, R17, R13, R20 ;  /* 0x0000000d11117223 */ /* 0x000fe20000000014 */
[----:B------:R-:W-:Y:S01]  /*0510*/  FADD R18, -R18, 1 ;  /* 0x3f80000012127421 */ /* 0x000fe20000000100 */
[----:B------:R-:W-:Y:S01]  /*0520*/  FMUL R20, R15, R15 ;  /* 0x0000000f0f147220 */ /* 0x000fe20000400000 */
[----:B------:R-:W-:Y:S01]  /*0530*/  FFMA R14, R12, R12, R19 ;  /* 0x0000000c0c0e7223 */ /* 0x000fe20000000013 */
[C---:B------:R-:W-:Y:S01]  /*0540*/  FMUL R15, R9.reuse, R0 ;  /* 0x00000000090f7220 */ /* 0x040fe20000400000 */
[----:B------:R-:W-:Y:S01]  /*0550*/  FMUL R10, R9, R10 ;  /* 0x0000000a090a7220 */ /* 0x000fe20000400000 */
[----:B------:R-:W-:Y:S01]  /*0560*/  FFMA R12, R13, R12, R26 ;  /* 0x0000000c0d0c7223 */ /* 0x000fe2000000001a */
[----:B------:R-:W-:Y:S01]  /*0570*/  FMUL R9, R9, R18 ;  /* 0x0000001209097220 */ /* 0x000fe20000400000 */
[----:B------:R-:W-:Y:S01]  /*0580*/  FFMA R13, R13, R13, R20 ;  /* 0x0000000d0d0d7223 */ /* 0x000fe20000000014 */
[C---:B------:R-:W-:Y:S01]  /*0590*/  FFMA R16, R15.reuse, R15, R16 ;  /* 0x0000000f0f107223 */ /* 0x040fe20000000010 */
[CC--:B------:R-:W-:Y:S01]  /*05a0*/  FFMA R17, R15.reuse, R10.reuse, R17 ;  /* 0x0000000a0f117223 */ /* 0x0c0fe20000000011 */
[-C--:B------:R-:W-:Y:S01]  /*05b0*/  FFMA R11, R15, R9.reuse, R11 ;  /* 0x000000090f0b7223 */ /* 0x080fe2000000000b */
[-C--:B------:R-:W-:Y:S01]  /*05c0*/  FFMA R14, R9, R9.reuse, R14 ;  /* 0x00000009090e7223 */ /* 0x080fe2000000000e */
[C---:B------:R-:W-:Y:S01]  /*05d0*/  FFMA R12, R10.reuse, R9, R12 ;  /* 0x000000090a0c7223 */ /* 0x040fe2000000000c */
[----:B------:R-:W-:Y:S01]  /*05e0*/  FFMA R9, R10, R10, R13 ;  /* 0x0000000a0a097223 */ /* 0x000fe2000000000d */
[----:B------:R-:W-:Y:S06]  /*05f0*/  @!P0 BRA `(.L_x_1) ;  /* 0x0000000000088947 */ /* 0x000fec0003800000 */
[----:B------:R-:W-:-:S07]  /*0600*/  MOV R10, 0x620 ;  /* 0x00000620000a7802 */ /* 0x000fce0000000f00 */
[----:B-----5:R-:W-:Y:S05]  /*0610*/  CALL.REL.NOINC `($__internal_1_$__cuda_sm3x_div_rn_noftz_f32_slowpath) ;  /* 0x0000000800107944 */ /* 0x020fea0003c00000 */
.L_x_1:
[----:B------:R-:W-:Y:S05]  /*0620*/  BSYNC.RECONVERGENT B1 ;  /* 0x0000000000017941 */ /* 0x000fea0003800200 */
.L_x_0:
[----:B------:R-:W-:-:S04]  /*0630*/  FMUL R0, R7, R7 ;  /* 0x0000000707007220 */ /* 0x000fc80000400000 */
[-C--:B-----5:R-:W-:Y:S01]  /*0640*/  FMUL R8, R4, R0.reuse ;  /* 0x0000000004087220 */ /* 0x0a0fe20000400000 */
[-C--:B------:R-:W-:Y:S01]  /*0650*/  FMUL R10, R5, R0.reuse ;  /* 0x00000000050a7220 */ /* 0x080fe20000400000 */
[-C--:B------:R-:W-:Y:S01]  /*0660*/  FMUL R13, R16, R0.reuse ;  /* 0x00000000100d7220 */ /* 0x080fe20000400000 */
[----:B------:R-:W-:Y:S01]  /*0670*/  FMUL R21, R9, R0 ;  /* 0x0000000009157220 */ /* 0x000fe20000400000 */
[C---:B------:R-:W-:Y:S01]  /*0680*/  FMUL R15, R8.reuse, R8 ;  /* 0x00000008080f7220 */ /* 0x040fe20000400000 */
[-C--:B------:R-:W-:Y:S01]  /*0690*/  FMUL R19, R8, R10.reuse ;  /* 0x0000000a08137220 */ /* 0x080fe20000400000 */
[----:B------:R-:W-:Y:S02]  /*06a0*/  FADD R9, R7, R7 ;  /* 0x0000000707097221 */ /* 0x000fe40000000000 */
[----:B------:R-:W-:Y:S01]  /*06b0*/  FFMA R16, R14, R15, R13 ;  /* 0x0000000f0e107223 */ /* 0x000fe2000000000d */
[----:B------:R-:W-:Y:S01]  /*06c0*/  FMUL R18, R12, R19 ;  /* 0x000000130c127220 */ /* 0x000fe20000400000 */
[----:B------:R-:W-:-:S03]  /*06d0*/  FMUL R13, R10, R10 ;  /* 0x0000000a0a0d7220 */ /* 0x000fc60000400000 */
[----:B------:R-:W-:Y:S01]  /*06e0*/  FFMA R18, R17, R0, R18 ;  /* 0x0000000011127223 */ /* 0x000fe20000000012 */
[C---:B------:R-:W-:Y:S01]  /*06f0*/  FMUL R0, R10.reuse, R7 ;  /* 0x000000070a007220 */ /* 0x040fe20000400000 */
[-C--:B------:R-:W-:Y:S01]  /*0700*/  FMUL R10, R10, R9.reuse ;  /* 0x000000090a0a7220 */ /* 0x080fe20000400000 */
[----:B------:R-:W-:Y:S01]  /*0710*/  FMUL R9, R8, R9 ;  /* 0x0000000908097220 */ /* 0x000fe20000400000 */
[----:B------:R-:W-:Y:S01]  /*0720*/  FFMA R13, R14, R13, R21 ;  /* 0x0000000d0e0d7223 */ /* 0x000fe20000000015 */
[C---:B------:R-:W-:Y:S01]  /*0730*/  FFMA R0, R11.reuse, R0, R18 ;  /* 0x000000000b007223 */ /* 0x040fe20000000012 */
[----:B------:R-:W-:Y:S01]  /*0740*/  FMUL R8, R8, R7 ;  /* 0x0000000708087220 */ /* 0x000fe20000400000 */
[----:B------:R-:W-:Y:S01]  /*0750*/  FFMA R9, R11, R9, R16 ;  /* 0x000000090b097223 */ /* 0x000fe20000000010 */
[----:B------:R-:W-:Y:S02]  /*0760*/  FFMA R10, R12, R10, R13 ;  /* 0x0000000a0c0a7223 */ /* 0x000fe4000000000d */
[----:B------:R-:W-:Y:S01]  /*0770*/  FFMA R17, R17, R8, R0 ;  /* 0x0000000811117223 */ /* 0x000fe20000000000 */
[----:B------:R-:W-:Y:S01]  /*0780*/  FADD R9, R9, 9.9999999747524270788e-07 ;  /* 0x358637bd09097421 */ /* 0x000fe20000000000 */
[----:B------:R-:W-:-:S02]  /*0790*/  FADD R0, R10, 9.9999999747524270788e-07 ;  /* 0x358637bd0a007421 */ /* 0x000fc40000000000 */
[----:B------:R-:W-:-:S04]  /*07a0*/  FMUL R8, R17, R17 ;  /* 0x0000001111087220 */ /* 0x000fc80000400000 */
[C---:B------:R-:W-:Y:S01]  /*07b0*/  FFMA R10, R9.reuse, R0, -R8 ;  /* 0x00000000090a7223 */ /* 0x040fe20000000808 */
[----:B------:R-:W-:-:S03]  /*07c0*/  FADD R8, R9, R0 ;  /* 0x0000000009087221 */ /* 0x000fc60000000000 */
[----:B------:R-:W-:-:S04]  /*07d0*/  FMUL R11, R10, -4 ;  /* 0xc08000000a0b7820 */ /* 0x000fc80000400000 */
[----:B------:R-:W-:Y:S02]  /*07e0*/  FFMA R14, R8, R8, R11 ;  /* 0x00000008080e7223 */ /* 0x000fe4000000000b */
[----:B------:R-:W0:Y:S03]  /*07f0*/  LDC.64 R10, c[0x0][0x3a8] ;  /* 0x0000ea00ff0a7b82 */ /* 0x000e260000000a00 */
[----:B------:R-:W-:-:S13]  /*0800*/  FSETP.GEU.AND P0, PT, R14, RZ, PT ;  /* 0x000000ff0e00720b */ /* 0x000fda0003f0e000 */
[----:B------:R-:W1:Y:S01]  /*0810*/  @!P0 LDC.64 R12, c[0x0][0x3b8] ;  /* 0x0000ee00ff0c8b82 */ /* 0x000e620000000a00 */
[----:B0-----:R-:W-:-:S05]  /*0820*/  IMAD.WIDE R10, R6, 0x4, R10 ;  /* 0x00000004060a7825 */ /* 0x001fca00078e020a */
[----:B------:R0:W-:Y:S04]  /*0830*/  STG.E desc[UR4][R10.64], R9 ;  /* 0x000000090a007986 */ /* 0x0001e8000c101904 */
[----:B------:R0:W-:Y:S04]  /*0840*/  STG.E desc[UR4][R10.64+0x8], R0 ;  /* 0x000008000a007986 */ /* 0x0001e8000c101904 */
[----:B------:R0:W-:Y:S01]  /*0850*/  STG.E desc[UR4][R10.64+0x4], R17 ;  /* 0x000004110a007986 */ /* 0x0001e2000c101904 */
[----:B-1----:R-:W-:-:S05]  /*0860*/  @!P0 IMAD.WIDE R12, R2, 0x4, R12 ;  /* 0x00000004020c8825 */ /* 0x002fca00078e020c */
[----:B------:R0:W-:Y:S01]  /*0870*/  @!P0 STG.E desc[UR4][R12.64], RZ ;  /* 0x000000ff0c008986 */ /* 0x0001e2000c101904 */
[----:B------:R-:W-:Y:S05]  /*0880*/  @!P0 EXIT ;  /* 0x000000000000894d */ /* 0x000fea0003800000 */
[----:B0-----:R-:W-:Y:S01]  /*0890*/  IADD3 R0, PT, PT, R14, -0xd000000, RZ ;  /* 0xf30000000e007810 */ /* 0x001fe20007ffe0ff */
[----:B------:R0:W1:Y:S01]  /*08a0*/  MUFU.RSQ R11, R14 ;  /* 0x0000000e000b7308 */ /* 0x0000620000001400 */
[----:B------:R-:W-:Y:S02]  /*08b0*/  BSSY.RECONVERGENT B0, `(.L_x_2) ;  /* 0x000000b000007945 */ /* 0x000fe40003800200 */
[----:B------:R-:W-:-:S13]  /*08c0*/  ISETP.GT.U32.AND P0, PT, R0, 0x727fffff, PT ;  /* 0x727fffff0000780c */ /* 0x000fda0003f04070 */
[----:B0-----:R-:W-:Y:S05]  /*08d0*/  @!P0 BRA `(.L_x_3) ;  /* 0x0000000000108947 */ /* 0x001fea0003800000 */
[----:B------:R-:W-:Y:S02]  /*08e0*/  MOV R0, R14 ;  /* 0x0000000e00007202 */ /* 0x000fe40000000f00 */
[----:B------:R-:W-:-:S07]  /*08f0*/  MOV R14, 0x910 ;  /* 0x00000910000e7802 */ /* 0x000fce0000000f00 */
[----:B-1----:R-:W-:Y:S05]  /*0900*/  CALL.REL.NOINC `($__internal_0_$__cuda_sm20_sqrt_rn_f32_slowpath) ;  /* 0x0000000000fc7944 */ /* 0x002fea0003c00000 */
[----:B------:R-:W-:Y:S05]  /*0910*/  BRA `(.L_x_4) ;  /* 0x0000000000107947 */ /* 0x000fea0003800000 */
.L_x_3:
[----:B-1----:R-:W-:Y:S01]  /*0920*/  FMUL.FTZ R9, R14, R11 ;  /* 0x0000000b0e097220 */ /* 0x002fe20000410000 */
[----:B------:R-:W-:-:S03]  /*0930*/  FMUL.FTZ R6, R11, 0.5 ;  /* 0x3f0000000b067820 */ /* 0x000fc60000410000 */
[----:B------:R-:W-:-:S04]  /*0940*/  FFMA R0, -R9, R9, R14 ;  /* 0x0000000909007223 */ /* 0x000fc8000000010e */
[----:B------:R-:W-:-:S07]  /*0950*/  FFMA R9, R0, R6, R9 ;  /* 0x0000000600097223 */ /* 0x000fce0000000009 */
.L_x_4:
[----:B------:R-:W-:Y:S05]  /*0960*/  BSYNC.RECONVERGENT B0 ;  /* 0x0000000000007941 */ /* 0x000fea0003800200 */
.L_x_2:
[C-C-:B------:R-:W-:Y:S01]  /*0970*/  FADD R0, R8.reuse, R9.reuse ;  /* 0x0000000908007221 */ /* 0x140fe20000000000 */
[----:B------:R-:W-:Y:S01]  /*0980*/  FADD R8, R8, -R9 ;  /* 0x8000000908087221 */ /* 0x000fe20000000000 */
[----:B------:R-:W-:Y:S02]  /*0990*/  BSSY.RECONVERGENT B0, `(.L_x_5) ;  /* 0x0000011000007945 */ /* 0x000fe40003800200 */
[----:B------:R-:W-:Y:S01]  /*09a0*/  FMUL R0, R0, 0.5 ;  /* 0x3f00000000007820 */ /* 0x000fe20000400000 */
[----:B------:R-:W-:-:S04]  /*09b0*/  FMUL R8, R8, 0.5 ;  /* 0x3f00000008087820 */ /* 0x000fc80000400000 */
[----:B------:R-:W-:-:S04]  /*09c0*/  FMNMX R11, R0, 9.9999999747524270788e-07, !PT ;  /* 0x358637bd000b7809 */ /* 0x000fc80007800000 */
[----:B------:R-:W-:Y:S01]  /*09d0*/  IADD3 R6, PT, PT, R11, -0xd000000, RZ ;  /* 0xf30000000b067810 */ /* 0x000fe20007ffe0ff */
[----:B------:R0:W1:Y:S03]  /*09e0*/  MUFU.RSQ R0, R11 ;  /* 0x0000000b00007308 */ /* 0x0000660000001400 */
[----:B------:R-:W-:-:S13]  /*09f0*/  ISETP.GT.U32.AND P0, PT, R6, 0x727fffff, PT ;  /* 0x727fffff0600780c */ /* 0x000fda0003f04070 */
[----:B0-----:R-:W-:Y:S05]  /*0a00*/  @!P0 BRA `(.L_x_6) ;  /* 0x0000000000148947 */ /* 0x001fea0003800000 */
[----:B-1----:R-:W-:Y:S02]  /*0a10*/  MOV R0, R11 ;  /* 0x0000000b00007202 */ /* 0x002fe40000000f00 */
[----:B------:R-:W-:-:S07]  /*0a20*/  MOV R14, 0xa40 ;  /* 0x00000a40000e7802 */ /* 0x000fce0000000f00 */
[----:B------:R-:W-:Y:S05]  /*0a30*/  CALL.REL.NOINC `($__internal_0_$__cuda_sm20_sqrt_rn_f32_slowpath) ;  /* 0x0000000000b07944 */ /* 0x000fea0003c00000 */
[----:B------:R-:W-:Y:S01]  /*0a40*/  MOV R6, R9 ;  /* 0x0000000900067202 */ /* 0x000fe20000000f00 */
[----:B------:R-:W-:Y:S06]  /*0a50*/  BRA `(.L_x_7) ;  /* 0x0000000000107947 */ /* 0x000fec0003800000 */
.L_x_6:
[----:B-1----:R-:W-:Y:S01]  /*0a60*/  FMUL.FTZ R6, R11, R0 ;  /* 0x000000000b067220 */ /* 0x002fe20000410000 */
[----:B------:R-:W-:-:S03]  /*0a70*/  FMUL.FTZ R0, R0, 0.5 ;  /* 0x3f00000000007820 */ /* 0x000fc60000410000 */
[----:B------:R-:W-:-:S04]  /*0a80*/  FFMA R9, -R6, R6, R11 ;  /* 0x0000000606097223 */ /* 0x000fc8000000010b */
[----:B------:R-:W-:-:S07]  /*0a90*/  FFMA R6, R9, R0, R6 ;  /* 0x0000000009067223 */ /* 0x000fce0000000006 */
.L_x_7:
[----:B------:R-:W-:Y:S05]  /*0aa0*/  BSYNC.RECONVERGENT B0 ;  /* 0x0000000000007941 */ /* 0x000fea0003800200 */
.L_x_5:
[----:B------:R-:W-:Y:S01]  /*0ab0*/  FMNMX R9, R8, 9.9999999747524270788e-07, !PT ;  /* 0x358637bd08097809 */ /* 0x000fe20007800000 */
[----:B------:R-:W-:Y:S01]  /*0ac0*/  BSSY.RECONVERGENT B0, `(.L_x_8) ;  /* 0x000000f000007945 */ /* 0x000fe20003800200 */
[----:B------:R-:W-:Y:S02]  /*0ad0*/  FMUL R6, R6, 3 ;  /* 0x4040000006067820 */ /* 0x000fe40000400000 */
[----:B------:R-:W-:Y:S01]  /*0ae0*/  IADD3 R0, PT, PT, R9, -0xd000000, RZ ;  /* 0xf300000009007810 */ /* 0x000fe20007ffe0ff */
[----:B------:R0:W1:Y:S03]  /*0af0*/  MUFU.RSQ R8, R9 ;  /* 0x0000000900087308 */ /* 0x0000660000001400 */
[----:B------:R-:W-:-:S13]  /*0b00*/  ISETP.GT.U32.AND P0, PT, R0, 0x727fffff, PT ;  /* 0x727fffff0000780c */ /* 0x000fda0003f04070 */
[----:B0-----:R-:W-:Y:S05]  /*0b10*/  @!P0 BRA `(.L_x_9) ;  /* 0x0000000000148947 */ /* 0x001fea0003800000 */
[----:B------:R-:W-:Y:S02]  /*0b20*/  MOV R0, R9 ;  /* 0x0000000900007202 */ /* 0x000fe40000000f00 */
[----:B------:R-:W-:-:S07]  /*0b30*/  MOV R14, 0xb50 ;  /* 0x00000b50000e7802 */ /* 0x000fce0000000f00 */
[----:B-1----:R-:W-:Y:S05]  /*0b40*/  CALL.REL.NOINC `($__internal_0_$__cuda_sm20_sqrt_rn_f32_slowpath) ;  /* 0x00000000006c7944 */ /* 0x002fea0003c00000 */
[----:B------:R-:W-:Y:S01]  /*0b50*/  MOV R0, R9 ;  /* 0x0000000900007202 */ /* 0x000fe20000000f00 */
[----:B------:R-:W-:Y:S06]  /*0b60*/  BRA `(.L_x_10) ;  /* 0x0000000000107947 */ /* 0x000fec0003800000 */
.L_x_9:
[----:B-1----:R-:W-:Y:S01]  /*0b70*/  FMUL.FTZ R0, R9, R8 ;  /* 0x0000000809007220 */ /* 0x002fe20000410000 */
[----:B------:R-:W-:-:S03]  /*0b80*/  FMUL.FTZ R8, R8, 0.5 ;  /* 0x3f00000008087820 */ /* 0x000fc60000410000 */
[----:B------:R-:W-:-:S04]  /*0b90*/  FFMA R9, -R0, R0, R9 ;  /* 0x0000000000097223 */ /* 0x000fc80000000109 */
[----:B------:R-:W-:-:S07]  /*0ba0*/  FFMA R0, R9, R8, R0 ;  /* 0x0000000809007223 */ /* 0x000fce0000000000 */
.L_x_10:
[----:B------:R-:W-:Y:S05]  /*0bb0*/  BSYNC.RECONVERGENT B0 ;  /* 0x0000000000007941 */ /* 0x000fea0003800200 */
.L_x_8:
[----:B------:R-:W-:-:S05]  /*0bc0*/  FMUL R15, R0, 3 ;  /* 0x40400000000f7820 */ /* 0x000fca0000400000 */
[----:B------:R-:W-:-:S04]  /*0bd0*/  FMNMX R0, R6, R15, PT ;  /* 0x0000000f06007209 */ /* 0x000fc80003800000 */
[----:B------:R-:W-:-:S13]  /*0be0*/  FSETP.GEU.AND P0, PT, R0, 1, PT ;  /* 0x3f8000000000780b */ /* 0x000fda0003f0e000 */
[----:B------:R-:W0:Y:S02]  /*0bf0*/  @!P0 LDC.64 R8, c[0x0][0x3b8] ;  /* 0x0000ee00ff088b82 */ /* 0x000e240000000a00 */
[----:B0-----:R-:W-:-:S05]  /*0c00*/  @!P0 IMAD.WIDE R8, R2, 0x4, R8 ;  /* 0x0000000402088825 */ /* 0x001fca00078e0208 */
[----:B------:R0:W-:Y:S01]  /*0c10*/  @!P0 STG.E desc[UR4][R8.64], RZ ;  /* 0x000000ff08008986 */ /* 0x0001e2000c101904 */
[----:B------:R-:W-:Y:S05]  /*0c20*/  @!P0 EXIT ;  /* 0x000000000000894d */ /* 0x000fea0003800000 */
[----:B0-----:R-:W0:Y:S01]  /*0c30*/  LDC.64 R8, c[0x0][0x3b0] ;  /* 0x0000ec00ff087b82 */ /* 0x001e220000000a00 */
[-C--:B------:R-:W-:Y:S01]  /*0c40*/  FMUL R13, R4, R7.reuse ;  /* 0x00000007040d7220 */ /* 0x080fe20000400000 */
[----:B------:R-:W-:-:S06]  /*0c50*/  FMUL R5, R5, R7 ;  /* 0x0000000705057220 */ /* 0x000fcc0000400000 */
[----:B------:R-:W1:Y:S01]  /*0c60*/  LDC.64 R10, c[0x0][0x3b8] ;  /* 0x0000ee00ff0a7b82 */ /* 0x000e620000000a00 */
[----:B0-----:R-:W-:-:S04]  /*0c70*/  IMAD.WIDE R8, R3, 0x4, R8 ;  /* 0x0000000403087825 */ /* 0x001fc800078e0208 */
[----:B------:R-:W-:Y:S01]  /*0c80*/  HFMA2 R3, -RZ, RZ, 0, 5.9604644775390625e-08 ;  /* 0x00000001ff037431 */ /* 0x000fe200000001ff */
[----:B------:R-:W-:Y:S01]  /*0c90*/  STG.E desc[UR4][R8.64], R13 ;  /* 0x0000000d08007986 */ /* 0x000fe2000c101904 */
[----:B-1----:R-:W-:-:S03]  /*0ca0*/  IMAD.WIDE R10, R2, 0x4, R10 ;  /* 0x00000004020a7825 */ /* 0x002fc600078e020a */
[----:B------:R-:W-:Y:S04]  /*0cb0*/  STG.E desc[UR4][R8.64+0x4], R5 ;  /* 0x0000040508007986 */ /* 0x000fe8000c101904 */
[----:B------:R-:W-:Y:S04]  /*0cc0*/  STG.E desc[UR4][R8.64+0x8], R6 ;  /* 0x0000080608007986 */ /* 0x000fe8000c101904 */
[----:B------:R-:W-:Y:S04]  /*0cd0*/  STG.E desc[UR4][R8.64+0xc], R15 ;  /* 0x00000c0f08007986 */ /* 0x000fe8000c101904 */
[----:B------:R-:W-:Y:S01]  /*0ce0*/  STG.E desc[UR4][R10.64], R3 ;  /* 0x000000030a007986 */ /* 0x000fe2000c101904 */
[----:B------:R-:W-:Y:S05]  /*0cf0*/  EXIT ;  /* 0x000000000000794d */ /* 0x000fea0003800000 */
        .weak           $__internal_0_$__cuda_sm20_sqrt_rn_f32_slowpath
        .type           $__internal_0_$__cuda_sm20_sqrt_rn_f32_slowpath,@function
        .size           $__internal_0_$__cuda_sm20_sqrt_rn_f32_slowpath,($__internal_1_$__cuda_sm3x_div_rn_noftz_f32_slowpath - $__internal_0_$__cuda_sm20_sqrt_rn_f32_slowpath)
$__internal_0_$__cuda_sm20_sqrt_rn_f32_slowpath:
[----:B------:R-:W-:-:S13]  /*0d00*/  LOP3.LUT P0, RZ, R0, 0x7fffffff, RZ, 0xc0, !PT ;  /* 0x7fffffff00ff7812 */ /* 0x000fda000780c0ff */
[----:B------:R-:W-:Y:S01]  /*0d10*/  @!P0 MOV R9, R0 ;  /* 0x0000000000098202 */ /* 0x000fe20000000f00 */
[----:B------:R-:W-:Y:S06]  /*0d20*/  @!P0 BRA `(.L_x_11) ;  /* 0x0000000000408947 */ /* 0x000fec0003800000 */
[----:B------:R-:W-:-:S13]  /*0d30*/  FSETP.GEU.FTZ.AND P0, PT, R0, RZ, PT ;  /* 0x000000ff0000720b */ /* 0x000fda0003f1e000 */
[----:B------:R-:W-:Y:S01]  /*0d40*/  @!P0 MOV R9, 0x7fffffff ;  /* 0x7fffffff00098802 */ /* 0x000fe20000000f00 */
[----:B------:R-:W-:Y:S06]  /*0d50*/  @!P0 BRA `(.L_x_11) ;  /* 0x0000000000348947 */ /* 0x000fec0003800000 */
[----:B------:R-:W-:-:S13]  /*0d60*/  FSETP.GTU.FTZ.AND P0, PT, |R0|, +INF , PT ;  /* 0x7f8000000000780b */ /* 0x000fda0003f1c200 */
[----:B------:R-:W-:Y:S01]  /*0d70*/  @P0 FADD.FTZ R9, R0, 1 ;  /* 0x3f80000000090421 */ /* 0x000fe20000010000 */
[----:B------:R-:W-:Y:S06]  /*0d80*/  @P0 BRA `(.L_x_11) ;  /* 0x0000000000280947 */ /* 0x000fec0003800000 */
[----:B------:R-:W-:-:S13]  /*0d90*/  FSETP.NEU.FTZ.AND P0, PT, |R0|, +INF , PT ;  /* 0x7f8000000000780b */ /* 0x000fda0003f1d200 */
[----:B------:R-:W-:-:S04]  /*0da0*/  @P0 FFMA R10, R0, 1.84467440737095516160e+19, RZ ;  /* 0x5f800000000a0823 */ /* 0x000fc800000000ff */
[----:B------:R-:W0:Y:S02]  /*0db0*/  @P0 MUFU.RSQ R9, R10 ;  /* 0x0000000a00090308 */ /* 0x000e240000001400 */
[----:B0-----:R-:W-:Y:S01]  /*0dc0*/  @P0 FMUL.FTZ R11, R10, R9 ;  /* 0x000000090a0b0220 */ /* 0x001fe20000410000 */
[----:B------:R-:W-:Y:S01]  /*0dd0*/  @P0 FMUL.FTZ R13, R9, 0.5 ;  /* 0x3f000000090d0820 */ /* 0x000fe20000410000 */
[----:B------:R-:W-:Y:S02]  /*0de0*/  @!P0 MOV R9, R0 ;  /* 0x0000000000098202 */ /* 0x000fe40000000f00 */
[----:B------:R-:W-:-:S04]  /*0df0*/  @P0 FADD.FTZ R12, -R11, -RZ ;  /* 0x800000ff0b0c0221 */ /* 0x000fc80000010100 */
[----:B------:R-:W-:-:S04]  /*0e00*/  @P0 FFMA R12, R11, R12, R10 ;  /* 0x0000000c0b0c0223 */ /* 0x000fc8000000000a */
[----:B------:R-:W-:-:S04]  /*0e10*/  @P0 FFMA R12, R12, R13, R11 ;  /* 0x0000000d0c0c0223 */ /* 0x000fc8000000000b */
[----:B------:R-:W-:-:S07]  /*0e20*/  @P0 FMUL.FTZ R9, R12, 2.3283064365386962891e-10 ;  /* 0x2f8000000c090820 */ /* 0x000fce0000410000 */
.L_x_11:
[----:B------:R-:W-:Y:S01]  /*0e30*/  HFMA2 R11, -RZ, RZ, 0, 0 ;  /* 0x00000000ff0b7431 */ /* 0x000fe200000001ff */
[----:B------:R-:W-:-:S04]  /*0e40*/  MOV R10, R14 ;  /* 0x0000000e000a7202 */ /* 0x000fc80000000f00 */
[----:B------:R-:W-:Y:S05]  /*0e50*/  RET.REL.NODEC R10 `(compute_2d_covariance) ;  /* 0xfffffff00a687950 */ /* 0x000fea0003c3ffff */
        .weak           $__internal_1_$__cuda_sm3x_div_rn_noftz_f32_slowpath
        .type           $__internal_1_$__cuda_sm3x_div_rn_noftz_f32_slowpath,@function
        .size           $__internal_1_$__cuda_sm3x_div_rn_noftz_f32_slowpath,(.L_x_45 - $__internal_1_$__cuda_sm3x_div_rn_noftz_f32_slowpath)
$__internal_1_$__cuda_sm3x_div_rn_noftz_f32_slowpath:
[----:B------:R-:W-:Y:S01]  /*0e60*/  SHF.R.U32.HI R13, RZ, 0x17, R8 ;  /* 0x00000017ff0d7819 */ /* 0x000fe20000011608 */
[----:B------:R-:W-:Y:S04]  /*0e70*/  BSSY.RECONVERGENT B0, `(.L_x_12) ;  /* 0x000005b000007945 */ /* 0x000fe80003800200 */
[----:B------:R-:W-:Y:S01]  /*0e80*/  BSSY.RELIABLE B2, `(.L_x_13) ;  /* 0x000001a000027945 */ /* 0x000fe20003800100 */
[----:B------:R-:W-:-:S04]  /*0e90*/  LOP3.LUT R13, R13, 0xff, RZ, 0xc0, !PT ;  /* 0x000000ff0d0d7812 */ /* 0x000fc800078ec0ff */
[----:B------:R-:W-:-:S04]  /*0ea0*/  IADD3 R15, PT, PT, R13, -0x1, RZ ;  /* 0xffffffff0d0f7810 */ /* 0x000fc80007ffe0ff */
[----:B------:R-:W-:-:S13]  /*0eb0*/  ISETP.GT.U32.AND P0, PT, R15, 0xfd, PT ;  /* 0x000000fd0f00780c */ /* 0x000fda0003f04070 */
[----:B------:R-:W-:Y:S01]  /*0ec0*/  @!P0 MOV R18, RZ ;  /* 0x000000ff00128202 */ /* 0x000fe20000000f00 */
[----:B------:R-:W-:Y:S06]  /*0ed0*/  @!P0 BRA `(.L_x_14) ;  /* 0x0000000000508947 */ /* 0x000fec0003800000 */
[----:B------:R-:W-:Y:S02]  /*0ee0*/  FSETP.GTU.FTZ.AND P0, PT, |R8|, +INF , PT ;  /* 0x7f8000000800780b */ /* 0x000fe40003f1c200 */
[----:B------:R-:W-:-:S11]  /*0ef0*/  MOV R0, R8 ;  /* 0x0000000800007202 */ /* 0x000fd60000000f00 */
[----:B------:R-:W-:Y:S05]  /*0f00*/  @P0 BREAK.RELIABLE B2 ;  /* 0x0000000000020942 */ /* 0x000fea0003800100 */
[----:B------:R-:W-:Y:S05]  /*0f10*/  @P0 BRA `(.L_x_15) ;  /* 0x00000004003c0947 */ /* 0x000fea0003800000 */
[----:B------:R-:W-:-:S05]  /*0f20*/  HFMA2 R7, -RZ, RZ, -1.875, 0 ;  /* 0xbf800000ff077431 */ /* 0x000fca00000001ff */
[----:B------:R-:W-:-:S13]  /*0f30*/  LOP3.LUT P0, RZ, R8, 0x7fffffff, R7, 0xc8, !PT ;  /* 0x7fffffff08ff7812 */ /* 0x000fda000780c807 */
[----:B------:R-:W-:Y:S05]  /*0f40*/  @!P0 BREAK.RELIABLE B2 ;  /* 0x0000000000028942 */ /* 0x000fea0003800100 */
[----:B------:R-:W-:Y:S05]  /*0f50*/  @!P0 BRA `(.L_x_16) ;  /* 0x0000000400248947 */ /* 0x000fea0003800000 */
[----:B------:R-:W-:Y:S02]  /*0f60*/  FSETP.NEU.FTZ.AND P0, PT, |R0|, +INF , PT ;  /* 0x7f8000000000780b */ /* 0x000fe40003f1d200 */
[----:B------:R-:W-:-:S04]  /*0f70*/  LOP3.LUT P1, RZ, R7, 0x7fffffff, RZ, 0xc0, !PT ;  /* 0x7fffffff07ff7812 */ /* 0x000fc8000782c0ff */
[----:B------:R-:W-:-:S13]  /*0f80*/  PLOP3.LUT P0, PT, P0, P1, PT, 0x2f, 0xf2 ;  /* 0x0000000000f2781c */ /* 0x000fda0000702577 */
[----:B------:R-:W-:Y:S05]  /*0f90*/  @P0 BREAK.RELIABLE B2 ;  /* 0x0000000000020942 */ /* 0x000fea0003800100 */
[----:B------:R-:W-:Y:S05]  /*0fa0*/  @P0 BRA `(.L_x_17) ;  /* 0x0000000400080947 */ /* 0x000fea0003800000 */
[----:B------:R-:W-:-:S13]  /*0fb0*/  LOP3.LUT P0, RZ, R8, 0x7fffffff, RZ, 0xc0, !PT ;  /* 0x7fffffff08ff7812 */ /* 0x000fda000780c0ff */
[----:B------:R-:W-:Y:S05]  /*0fc0*/  @!P0 BREAK.RELIABLE B2 ;  /* 0x0000000000028942 */ /* 0x000fea0003800100 */
[----:B------:R-:W-:Y:S05]  /*0fd0*/  @!P0 BRA `(.L_x_18) ;  /* 0x0000000000f08947 */ /* 0x000fea0003800000 */
[----:B------:R-:W-:Y:S02]  /*0fe0*/  ISETP.GE.AND P0, PT, R15, RZ, PT ;  /* 0x000000ff0f00720c */ /* 0x000fe40003f06270 */
[----:B------:R-:W-:-:S11]  /*0ff0*/  MOV R18, RZ ;  /* 0x000000ff00127202 */ /* 0x000fd60000000f00 */
[----:B------:R-:W-:Y:S01]  /*1000*/  @!P0 FFMA R8, R0, 1.84467440737095516160e+19, RZ ;  /* 0x5f80000000088823 */ /* 0x000fe200000000ff */
[----:B------:R-:W-:-:S07]  /*1010*/  @!P0 IADD3 R18, PT, PT, R18, 0x40, RZ ;  /* 0x0000004012128810 */ /* 0x000fce0007ffe0ff */
.L_x_14:
[----:B------:R-:W-:Y:S05]  /*1020*/  BSYNC.RELIABLE B2 ;  /* 0x0000000000027941 */ /* 0x000fea0003800100 */
.L_x_13:
[----:B------:R-:W-:Y:S01]  /*1030*/  LEA R7, R13, 0xc0800000, 0x17 ;  /* 0xc08000000d077811 */ /* 0x000fe200078eb8ff */
[----:B------:R-:W-:Y:S01]  /*1040*/  UMOV UR6, 0xbf800000 ;  /* 0xbf80000000067882 */ /* 0x000fe20000000000 */
[----:B------:R-:W-:Y:S01]  /*1050*/  IADD3 R18, PT, PT, R18, 0x7f, -R13 ;  /* 0x0000007f12127810 */ /* 0x000fe20007ffe80d */
[----:B------:R-:W-:Y:S01]  /*1060*/  BSSY.RECONVERGENT B2, `(.L_x_19) ;  /* 0x0000032000027945 */ /* 0x000fe20003800200 */
[----:B------:R-:W-:-:S04]  /*1070*/  IADD3 R8, PT, PT, -R7, R8, RZ ;  /* 0x0000000807087210 */ /* 0x000fc80007ffe1ff */
[----:B------:R-:W0:Y:S01]  /*1080*/  MUFU.RCP R0, R8 ;  /* 0x0000000800007308 */ /* 0x000e220000001000 */
[----:B------:R-:W-:-:S04]  /*1090*/  FADD.FTZ R7, -R8, -RZ ;  /* 0x800000ff08077221 */ /* 0x000fc80000010100 */
[----:B0-----:R-:W-:-:S04]  /*10a0*/  FFMA R15, R0, R7, 1 ;  /* 0x3f800000000f7423 */ /* 0x001fc80000000007 */
[----:B------:R-:W-:-:S04]  /*10b0*/  FFMA R0, R0, R15, R0 ;  /* 0x0000000f00007223 */ /* 0x000fc80000000000 */
[----:B------:R-:W-:-:S04]  /*10c0*/  FFMA R15, R0, UR6, RZ ;  /* 0x00000006000f7c23 */ /* 0x000fc800080000ff */
[----:B------:R-:W-:-:S04]  /*10d0*/  FFMA R20, R7, R15, UR6 ;  /* 0x0000000607147e23 */ /* 0x000fc8000800000f */
[----:B------:R-:W-:-:S04]  /*10e0*/  FFMA R19, R0, R20, R15 ;  /* 0x0000001400137223 */ /* 0x000fc8000000000f */
[----:B------:R-:W-:-:S04]  /*10f0*/  FFMA R20, R7, R19, UR6 ;  /* 0x0000000607147e23 */ /* 0x000fc80008000013 */
[----:B------:R-:W-:-:S05]  /*1100*/  FFMA R7, R0, R20, R19 ;  /* 0x0000001400077223 */ /* 0x000fca0000000013 */
[----:B------:R-:W-:-:S04]  /*1110*/  SHF.R.U32.HI R15, RZ, 0x17, R7 ;  /* 0x00000017ff0f7819 */ /* 0x000fc80000011607 */
[----:B------:R-:W-:-:S04]  /*1120*/  LOP3.LUT R15, R15, 0xff, RZ, 0xc0, !PT ;  /* 0x000000ff0f0f7812 */ /* 0x000fc800078ec0ff */
[----:B------:R-:W-:-:S04]  /*1130*/  IADD3 R21, PT, PT, R15, R18, RZ ;  /* 0x000000120f157210 */ /* 0x000fc80007ffe0ff */
[----:B------:R-:W-:-:S04]  /*1140*/  IADD3 R8, PT, PT, R21, -0x1, RZ ;  /* 0xffffffff15087810 */ /* 0x000fc80007ffe0ff */
[----:B------:R-:W-:-:S13]  /*1150*/  ISETP.GE.U32.AND P0, PT, R8, 0xfe, PT ;  /* 0x000000fe0800780c */ /* 0x000fda0003f06070 */
[----:B------:R-:W-:Y:S05]  /*1160*/  @!P0 BRA `(.L_x_20) ;  /* 0x0000000000808947 */ /* 0x000fea0003800000 */
[----:B------:R-:W-:-:S13]  /*1170*/  ISETP.GT.AND P0, PT, R21, 0xfe, PT ;  /* 0x000000fe1500780c */ /* 0x000fda0003f04270 */
[----:B------:R-:W-:Y:S05]  /*1180*/  @P0 BRA `(.L_x_21) ;  /* 0x00000000006c0947 */ /* 0x000fea0003800000 */
[----:B------:R-:W-:-:S13]  /*1190*/  ISETP.GE.AND P0, PT, R21, 0x1, PT ;  /* 0x000000011500780c */ /* 0x000fda0003f06270 */
[----:B------:R-:W-:Y:S05]  /*11a0*/  @P0 BRA `(.L_x_22) ;  /* 0x0000000000740947 */ /* 0x000fea0003800000 */
[----:B------:R-:W-:Y:S02]  /*11b0*/  ISETP.GE.AND P0, PT, R21, -0x18, PT ;  /* 0xffffffe81500780c */ /* 0x000fe40003f06270 */
[----:B------:R-:W-:-:S11]  /*11c0*/  LOP3.LUT R7, R7, 0x80000000, RZ, 0xc0, !PT ;  /* 0x8000000007077812 */ /* 0x000fd600078ec0ff */
[----:B------:R-:W-:Y:S05]  /*11d0*/  @!P0 BRA `(.L_x_22) ;  /* 0x0000000000688947 */ /* 0x000fea0003800000 */
[CCC-:B------:R-:W-:Y:S01]  /*11e0*/  FFMA.RZ R8, R0.reuse, R20.reuse, R19.reuse ;  /* 0x0000001400087223 */ /* 0x1c0fe2000000c013 */
[-CC-:B------:R-:W-:Y:S01]  /*11f0*/  FFMA.RM R13, R0, R20.reuse, R19.reuse ;  /* 0x00000014000d7223 */ /* 0x180fe20000004013 */
[C---:B------:R-:W-:Y:S02]  /*1200*/  ISETP.NE.AND P2, PT, R21.reuse, RZ, PT ;  /* 0x000000ff1500720c */ /* 0x040fe40003f45270 */
[C---:B------:R-:W-:Y:S02]  /*1210*/  ISETP.NE.AND P1, PT, R21.reuse, RZ, PT ;  /* 0x000000ff1500720c */ /* 0x040fe40003f25270 */
[----:B------:R-:W-:Y:S01]  /*1220*/  LOP3.LUT R15, R8, 0x7fffff, RZ, 0xc0, !PT ;  /* 0x007fffff080f7812 */ /* 0x000fe200078ec0ff */
[----:B------:R-:W-:Y:S01]  /*1230*/  FFMA.RP R8, R0, R20, R19 ;  /* 0x0000001400087223 */ /* 0x000fe20000008013 */
[----:B------:R-:W-:Y:S02]  /*1240*/  IADD3 R0, PT, PT, R21, 0x20, RZ ;  /* 0x0000002015007810 */ /* 0x000fe40007ffe0ff */
[----:B------:R-:W-:-:S02]  /*1250*/  LOP3.LUT R15, R15, 0x800000, RZ, 0xfc, !PT ;  /* 0x008000000f0f7812 */ /* 0x000fc400078efcff */
[----:B------:R-:W-:Y:S02]  /*1260*/  IADD3 R18, PT, PT, -R21, RZ, RZ ;  /* 0x000000ff15127210 */ /* 0x000fe40007ffe1ff */
[----:B------:R-:W-:Y:S02]  /*1270*/  SHF.L.U32 R0, R15, R0, RZ ;  /* 0x000000000f007219 */ /* 0x000fe400000006ff */
[----:B------:R-:W-:Y:S02]  /*1280*/  FSETP.NEU.FTZ.AND P0, PT, R8, R13, PT ;  /* 0x0000000d0800720b */ /* 0x000fe40003f1d000 */
[----:B------:R-:W-:Y:S02]  /*1290*/  SEL R8, R18, RZ, P2 ;  /* 0x000000ff12087207 */ /* 0x000fe40001000000 */
[----:B------:R-:W-:Y:S02]  /*12a0*/  ISETP.NE.AND P1, PT, R0, RZ, P1 ;  /* 0x000000ff0000720c */ /* 0x000fe40000f25270 */
[----:B------:R-:W-:-:S02]  /*12b0*/  SHF.R.U32.HI R8, RZ, R8, R15 ;  /* 0x00000008ff087219 */ /* 0x000fc4000001160f */
[----:B------:R-:W-:Y:S02]  /*12c0*/  PLOP3.LUT P0, PT, P0, P1, PT, 0xf8, 0x8f ;  /* 0x00000000008f781c */ /* 0x000fe40000703f70 */
[----:B------:R-:W-:Y:S02]  /*12d0*/  SHF.R.U32.HI R13, RZ, 0x1, R8 ;  /* 0x00000001ff0d7819 */ /* 0x000fe40000011608 */
[----:B------:R-:W-:-:S04]  /*12e0*/  SEL R0, RZ, 0x1, !P0 ;  /* 0x00000001ff007807 */ /* 0x000fc80004000000 */
[----:B------:R-:W-:-:S04]  /*12f0*/  LOP3.LUT R15, R0, 0x1, R13, 0xf8, !PT ;  /* 0x00000001000f7812 */ /* 0x000fc800078ef80d */
[----:B------:R-:W-:-:S04]  /*1300*/  LOP3.LUT R8, R15, R8, RZ, 0xc0, !PT ;  /* 0x000000080f087212 */ /* 0x000fc800078ec0ff */
[----:B------:R-:W-:-:S04]  /*1310*/  IADD3 R8, PT, PT, R13, R8, RZ ;  /* 0x000000080d087210 */ /* 0x000fc80007ffe0ff */
[----:B------:R-:W-:Y:S01]  /*1320*/  LOP3.LUT R7, R8, R7, RZ, 0xfc, !PT ;  /* 0x0000000708077212 */ /* 0x000fe200078efcff */
[----:B------:R-:W-:Y:S06]  /*1330*/  BRA `(.L_x_22) ;  /* 0x0000000000107947 */ /* 0x000fec0003800000 */
.L_x_21:
[----:B------:R-:W-:-:S04]  /*1340*/  LOP3.LUT R7, R7, 0x80000000, RZ, 0xc0, !PT ;  /* 0x8000000007077812 */ /* 0x000fc800078ec0ff */
[----:B------:R-:W-:Y:S01]  /*1350*/  LOP3.LUT R7, R7, 0x7f800000, RZ, 0xfc, !PT ;  /* 0x7f80000007077812 */ /* 0x000fe200078efcff */
[----:B------:R-:W-:Y:S06]  /*1360*/  BRA `(.L_x_22) ;  /* 0x0000000000047947 */ /* 0x000fec0003800000 */
.L_x_20:
[----:B------:R-:W-:-:S07]  /*1370*/  LEA R7, R18, R7, 0x17 ;  /* 0x0000000712077211 */ /* 0x000fce00078eb8ff */
.L_x_22:
[----:B------:R-:W-:Y:S05]  /*1380*/  BSYNC.RECONVERGENT B2 ;  /* 0x0000000000027941 */ /* 0x000fea0003800200 */
.L_x_19:
[----:B------:R-:W-:Y:S05]  /*1390*/  BRA `(.L_x_23) ;  /* 0x0000000000207947 */ /* 0x000fea0003800000 */
.L_x_18:
[----:B------:R-:W-:-:S04]  /*13a0*/  LOP3.LUT R7, R8, 0x80000000, R7, 0x48, !PT ;  /* 0x8000000008077812 */ /* 0x000fc800078e4807 */
[----:B------:R-:W-:Y:S01]  /*13b0*/  LOP3.LUT R7, R7, 0x7f800000, RZ, 0xfc, !PT ;  /* 0x7f80000007077812 */ /* 0x000fe200078efcff */
[----:B------:R-:W-:Y:S06]  /*13c0*/  BRA `(.L_x_23) ;  /* 0x0000000000147947 */ /* 0x000fec0003800000 */
.L_x_17:
[----:B------:R-:W-:Y:S01]  /*13d0*/  LOP3.LUT R7, R8, 0x80000000, R7, 0x48, !PT ;  /* 0x8000000008077812 */ /* 0x000fe200078e4807 */
[----:B------:R-:W-:Y:S06]  /*13e0*/  BRA `(.L_x_23) ;  /* 0x00000000000c7947 */ /* 0x000fec0003800000 */
.L_x_16:
[----:B------:R-:W0:Y:S01]  /*13f0*/  MUFU.RSQ R7, -QNAN ;  /* 0xffc0000000077908 */ /* 0x000e220000001400 */
[----:B------:R-:W-:Y:S05]  /*1400*/  BRA `(.L_x_23) ;  /* 0x0000000000047947 */ /* 0x000fea0003800000 */
.L_x_15:
[----:B------:R-:W-:-:S07]  /*1410*/  FADD.FTZ R7, R0, -1 ;  /* 0xbf80000000077421 */ /* 0x000fce0000010000 */
.L_x_23:
[----:B------:R-:W-:Y:S05]  /*1420*/  BSYNC.RECONVERGENT B0 ;  /* 0x0000000000007941 */ /* 0x000fea0003800200 */
.L_x_12:
[----:B------:R-:W-:Y:S01]  /*1430*/  HFMA2 R19, -RZ, RZ, 0, 0 ;  /* 0x00000000ff137431 */ /* 0x000fe200000001ff */
[----:B------:R-:W-:-:S04]  /*1440*/  MOV R18, R10 ;  /* 0x0000000a00127202 */ /* 0x000fc80000000f00 */
[----:B0-----:R-:W-:Y:S05]  /*1450*/  RET.REL.NODEC R18 `(compute_2d_covariance) ;  /* 0xffffffe812e87950 */ /* 0x001fea0003c3ffff */
.L_x_24:
[----:B------:R-:W-:-:S00]  /*1460*/  BRA `(.L_x_24) ;  /* 0xfffffffc00fc7947 */ /* 0x000fc0000383ffff */
[----:B------:R-:W-:-:S00]  /*1470*/  NOP ;  /* 0x0000000000007918 */ /* 0x000fc00000000000 */
        /* <DEDUP_REMOVED lines=8> */
.L_x_45:


//--------------------- .text.transform_points_with_perspective --------------------------
	.section	.text.transform_points_with_perspective,"ax",@progbits
	.align	128
        .global         transform_points_with_perspective
        .type           transform_points_with_perspective,@function
        .size           transform_points_with_perspective,(.L_x_46 - transform_points_with_perspective)
        .other          transform_points_with_perspective,@"STO_CUDA_ENTRY STV_DEFAULT"
transform_points_with_perspective:
.text.transform_points_with_perspective:
        /* <DEDUP_REMOVED lines=10> */
[----:B------:R-:W-:-:S06]  /*00a0*/  IMAD.SHL.U32 R7, R5, 0x4, RZ ;  /* 0x0000000405077824 */ /* 0x000fcc00078e00ff */
[----:B------:R-:W2:Y:S01]  /*00b0*/  LDC.64 R2, c[0x0][0x380] ;  /* 0x0000e000ff027b82 */ /* 0x000ea20000000a00 */
[----:B0-----:R-:W-:-:S05]  /*00c0*/  IMAD.WIDE R28, R7, 0x4, R28 ;  /* 0x00000004071c7825 */ /* 0x001fca00078e021c */
[----:B-1----:R-:W3:Y:S04]  /*00d0*/  LDG.E R10, desc[UR4][R28.64+0x4] ;  /* 0x000004041c0a7981 */ /* 0x002ee8000c1e1900 */
[----:B--2---:R-:W3:Y:S04]  /*00e0*/  LDG.E R14, desc[UR4][R2.64+0x34] ;  /* 0x00003404020e7981 */ /* 0x004ee8000c1e1900 */
[----:B------:R-:W2:Y:S04]  /*00f0*/  LDG.E R4, desc[UR4][R2.64+0x30] ;  /* 0x0000300402047981 */ /* 0x000ea8000c1e1900 */
[----:B------:R-:W2:Y:S04]  /*0100*/  LDG.E R8, desc[UR4][R28.64] ;  /* 0x000000041c087981 */ /* 0x000ea8000c1e1900 */
[----:B------:R-:W4:Y:S04]  /*0110*/  LDG.E R16, desc[UR4][R2.64+0x38] ;  /* 0x0000380402107981 */ /* 0x000f28000c1e1900 */
[----:B------:R-:W4:Y:S04]  /*0120*/  LDG.E R0, desc[UR4][R28.64+0x8] ;  /* 0x000008041c007981 */ /* 0x000f28000c1e1900 */
[----:B------:R3:W5:Y:S04]  /*0130*/  LDG.E R6, desc[UR4][R28.64+0xc] ;  /* 0x00000c041c067981 */ /* 0x000768000c1e1900 */
[----:B------:R-:W5:Y:S04]  /*0140*/  LDG.E R18, desc[UR4][R2.64+0x3c] ;  /* 0x00003c0402127981 */ /* 0x000f68000c1e1900 */
        /* <DEDUP_REMOVED lines=11> */
[----:B------:R0:W5:Y:S01]  /*0200*/  LDG.E R11, desc[UR4][R2.64+0x2c] ;  /* 0x00002c04020b7981 */ /* 0x000162000c1e1900 */
[----:B------:R-:W-:Y:S01]  /*0210*/  BSSY.RECONVERGENT B0, `(.L_x_25) ;  /* 0x000001f000007945 */ /* 0x000fe20003800200 */
[----:B---3--:R-:W-:-:S04]  /*0220*/  FMUL R29, R10, R14 ;  /* 0x0000000e0a1d7220 */ /* 0x008fc80000400000 */
[----:B--2---:R-:W-:-:S04]  /*0230*/  FFMA R29, R8, R4, R29 ;  /* 0x00000004081d7223 */ /* 0x004fc8000000001d */
[----:B----4-:R-:W-:-:S04]  /*0240*/  FFMA R29, R0, R16, R29 ;  /* 0x00000010001d7223 */ /* 0x010fc8000000001d */
[----:B-----5:R-:W-:-:S05]  /*0250*/  FFMA R18, R6, R18, R29 ;  /* 0x0000001206127223 */ /* 0x020fca000000001d */
[----:B------:R-:W-:-:S04]  /*0260*/  FSETP.GEU.AND P0, PT, |R18|, 9.9999999392252902908e-09, PT ;  /* 0x322bcc771200780b */ /* 0x000fc80003f0e200 */
[----:B------:R-:W-:Y:S01]  /*0270*/  FSEL R4, R18, 9.9999999392252902908e-09, P0 ;  /* 0x322bcc7712047808 */ /* 0x000fe20000000000 */
[----:B------:R-:W-:-:S03]  /*0280*/  FMUL R29, R10, R12 ;  /* 0x0000000c0a1d7220 */ /* 0x000fc60000400000 */
[----:B------:R-:W1:Y:S01]  /*0290*/  MUFU.RCP R14, R4 ;  /* 0x00000004000e7308 */ /* 0x000e620000001000 */
[----:B------:R-:W-:-:S04]  /*02a0*/  FFMA R27, R8, R27, R29 ;  /* 0x0000001b081b7223 */ /* 0x000fc8000000001d */
[----:B------:R-:W-:-:S04]  /*02b0*/  FFMA R25, R0, R25, R27 ;  /* 0x0000001900197223 */ /* 0x000fc8000000001b */
[----:B0-----:R-:W-:Y:S01]  /*02c0*/  FFMA R3, R6, R19, R25 ;  /* 0x0000001306037223 */ /* 0x001fe20000000019 */
[----:B------:R-:W-:-:S03]  /*02d0*/  FMUL R23, R10, R23 ;  /* 0x000000170a177220 */ /* 0x000fc60000400000 */
[----:B------:R-:W0:Y:S01]  /*02e0*/  FCHK P0, R3, R4 ;  /* 0x0000000403007302 */ /* 0x000e220000000000 */
[----:B------:R-:W-:Y:S01]  /*02f0*/  FMUL R10, R10, R21 ;  /* 0x000000150a0a7220 */ /* 0x000fe20000400000 */
[----:B-1----:R-:W-:Y:S01]  /*0300*/  FFMA R27, -R4, R14, 1 ;  /* 0x3f800000041b7423 */ /* 0x002fe2000000010e */
[----:B------:R-:W-:-:S03]  /*0310*/  FFMA R17, R8, R17, R23 ;  /* 0x0000001108117223 */ /* 0x000fc60000000017 */
[----:B------:R-:W-:Y:S01]  /*0320*/  FFMA R14, R14, R27, R14 ;  /* 0x0000001b0e0e7223 */ /* 0x000fe2000000000e */
[----:B------:R-:W-:-:S03]  /*0330*/  FFMA R10, R8, R15, R10 ;  /* 0x0000000f080a7223 */ /* 0x000fc6000000000a */
[----:B------:R-:W-:Y:S01]  /*0340*/  FFMA R15, R3, R14, RZ ;  /* 0x0000000e030f7223 */ /* 0x000fe200000000ff */
[C---:B------:R-:W-:Y:S01]  /*0350*/  FFMA R13, R0.reuse, R13, R17 ;  /* 0x0000000d000d7223 */ /* 0x040fe20000000011 */
[----:B------:R-:W-:Y:S02]  /*0360*/  FFMA R2, R0, R9, R10 ;  /* 0x0000000900027223 */ /* 0x000fe4000000000a */
[----:B------:R-:W-:Y:S01]  /*0370*/  FFMA R8, -R4, R15, R3 ;  /* 0x0000000f04087223 */ /* 0x000fe20000000103 */
[----:B------:R-:W-:-:S03]  /*0380*/  FFMA R0, R6, R7, R13 ;  /* 0x0000000706007223 */ /* 0x000fc6000000000d */
[----:B------:R-:W-:Y:S01]  /*0390*/  FFMA R15, R14, R8, R15 ;  /* 0x000000080e0f7223 */ /* 0x000fe2000000000f */
[----:B------:R-:W-:Y:S01]  /*03a0*/  FFMA R2, R6, R11, R2 ;  /* 0x0000000b06027223 */ /* 0x000fe20000000002 */
[----:B------:R-:W-:Y:S01]  /*03b0*/  IMAD R6, R5, 0x3, RZ ;  /* 0x0000000305067824 */ /* 0x000fe200078e02ff */
[----:B0-----:R-:W-:Y:S06]  /*03c0*/  @!P0 BRA `(.L_x_26) ;  /* 0x00000000000c8947 */ /* 0x001fec0003800000 */
[----:B------:R-:W-:-:S07]  /*03d0*/  MOV R8, 0x3f0 ;  /* 0x000003f000087802 */ /* 0x000fce0000000f00 */
[----:B------:R-:W-:Y:S05]  /*03e0*/  CALL.REL.NOINC `($__internal_2_$__cuda_sm3x_div_rn_noftz_f32_slowpath) ;  /* 0x00000000008c7944 */ /* 0x000fea0003c00000 */
[----:B------:R-:W-:-:S07]  /*03f0*/  IMAD.MOV.U32 R15, RZ, RZ, R3 ;  /* 0x000000ffff0f7224 */ /* 0x000fce00078e0003 */
.L_x_26:
[----:B------:R-:W-:Y:S05]  /*0400*/  BSYNC.RECONVERGENT B0 ;  /* 0x0000000000007941 */ /* 0x000fea0003800200 */
.L_x_25:
[----:B------:R-:W0:Y:S01]  /*0410*/  LDC.64 R8, c[0x0][0x390] ;  /* 0x0000e400ff087b82 */ /* 0x000e220000000a00 */
[----:B------:R-:W1:Y:S01]  /*0420*/  MUFU.RCP R3, R4 ;  /* 0x0000000400037308 */ /* 0x000e620000001000 */
[----:B------:R-:W-:Y:S07]  /*0430*/  BSSY.RECONVERGENT B0, `(.L_x_27) ;  /* 0x000000d000007945 */ /* 0x000fee0003800200 */
[----:B------:R-:W2:Y:S01]  /*0440*/  FCHK P0, R0, R4 ;  /* 0x0000000400007302 */ /* 0x000ea20000000000 */
[----:B0-----:R-:W-:-:S04]  /*0450*/  IMAD.WIDE R6, R6, 0x4, R8 ;  /* 0x0000000406067825 */ /* 0x001fc800078e0208 */
[----:B-1----:R-:W-:Y:S01]  /*0460*/  FFMA R8, -R4, R3, 1 ;  /* 0x3f80000004087423 */ /* 0x002fe20000000103 */
[----:B------:R0:W-:Y:S03]  /*0470*/  STG.E desc[UR4][R6.64], R15 ;  /* 0x0000000f06007986 */ /* 0x0001e6000c101904 */
[----:B------:R-:W-:-:S04]  /*0480*/  FFMA R10, R3, R8, R3 ;  /* 0x00000008030a7223 */ /* 0x000fc80000000003 */
[----:B------:R-:W-:-:S04]  /*0490*/  FFMA R3, R0, R10, RZ ;  /* 0x0000000a00037223 */ /* 0x000fc800000000ff */
[----:B------:R-:W-:-:S04]  /*04a0*/  FFMA R8, -R4, R3, R0 ;  /* 0x0000000304087223 */ /* 0x000fc80000000100 */
[----:B------:R-:W-:Y:S01]  /*04b0*/  FFMA R3, R10, R8, R3 ;  /* 0x000000080a037223 */ /* 0x000fe20000000003 */
[----:B0-2---:R-:W-:Y:S06]  /*04c0*/  @!P0 BRA `(.L_x_28) ;  /* 0x00000000000c8947 */ /* 0x005fec0003800000 */
[----:B------:R-:W-:Y:S02]  /*04d0*/  MOV R3, R0 ;  /* 0x0000000000037202 */ /* 0x000fe40000000f00 */
[----:B------:R-:W-:-:S07]  /*04e0*/  MOV R8, 0x500 ;  /* 0x0000050000087802 */ /* 0x000fce0000000f00 */
[----:B------:R-:W-:Y:S05]  /*04f0*/  CALL.REL.NOINC `($__internal_2_$__cuda_sm3x_div_rn_noftz_f32_slowpath) ;  /* 0x0000000000487944 */ /* 0x000fea0003c00000 */
.L_x_28:
[----:B------:R-:W-:Y:S05]  /*0500*/  BSYNC.RECONVERGENT B0 ;  /* 0x0000000000007941 */ /* 0x000fea0003800200 */
.L_x_27:
[----:B------:R-:W0:Y:S01]  /*0510*/  MUFU.RCP R5, R4 ;  /* 0x0000000400057308 */ /* 0x000e220000001000 */
[----:B------:R1:W-:Y:S01]  /*0520*/  STG.E desc[UR4][R6.64+0x4], R3 ;  /* 0x0000040306007986 */ /* 0x0003e2000c101904 */
[----:B------:R-:W-:Y:S06]  /*0530*/  BSSY.RECONVERGENT B0, `(.L_x_29) ;  /* 0x000000c000007945 */ /* 0x000fec0003800200 */
[----:B------:R-:W2:Y:S01]  /*0540*/  FCHK P0, R2, R4 ;  /* 0x0000000402007302 */ /* 0x000ea20000000000 */
[----:B0-----:R-:W-:-:S04]  /*0550*/  FFMA R0, -R4, R5, 1 ;  /* 0x3f80000004007423 */ /* 0x001fc80000000105 */
[----:B------:R-:W-:-:S04]  /*0560*/  FFMA R8, R5, R0, R5 ;  /* 0x0000000005087223 */ /* 0x000fc80000000005 */
[----:B------:R-:W-:-:S04]  /*0570*/  FFMA R5, R2, R8, RZ ;  /* 0x0000000802057223 */ /* 0x000fc800000000ff */
[----:B------:R-:W-:-:S04]  /*0580*/  FFMA R0, -R4, R5, R2 ;  /* 0x0000000504007223 */ /* 0x000fc80000000102 */
[----:B------:R-:W-:Y:S01]  /*0590*/  FFMA R5, R8, R0, R5 ;  /* 0x0000000008057223 */ /* 0x000fe20000000005 */
[----:B-12---:R-:W-:Y:S06]  /*05a0*/  @!P0 BRA `(.L_x_30) ;  /* 0x0000000000108947 */ /* 0x006fec0003800000 */
[----:B------:R-:W-:Y:S01]  /*05b0*/  IMAD.MOV.U32 R3, RZ, RZ, R2 ;  /* 0x000000ffff037224 */ /* 0x000fe200078e0002 */
[----:B------:R-:W-:-:S07]  /*05c0*/  MOV R8, 0x5e0 ;  /* 0x000005e000087802 */ /* 0x000fce0000000f00 */
[----:B------:R-:W-:Y:S05]  /*05d0*/  CALL.REL.NOINC `($__internal_2_$__cuda_sm3x_div_rn_noftz_f32_slowpath) ;  /* 0x0000000000107944 */ /* 0x000fea0003c00000 */
[----:B------:R-:W-:-:S07]  /*05e0*/  IMAD.MOV.U32 R5, RZ, RZ, R3 ;  /* 0x000000ffff057224 */ /* 0x000fce00078e0003 */
.L_x_30:
[----:B------:R-:W-:Y:S05]  /*05f0*/  BSYNC.RECONVERGENT B0 ;  /* 0x0000000000007941 */ /* 0x000fea0003800200 */
.L_x_29:
[----:B------:R-:W-:Y:S01]  /*0600*/  STG.E desc[UR4][R6.64+0x8], R5 ;  /* 0x0000080506007986 */ /* 0x000fe2000c101904 */
[----:B------:R-:W-:Y:S05]  /*0610*/  EXIT ;  /* 0x000000000000794d */ /* 0x000fea0003800000 */
        .weak           $__internal_2_$__cuda_sm3x_div_rn_noftz_f32_slowpath
        .type           $__internal_2_$__cuda_sm3x_div_rn_noftz_f32_slowpath,@function
        .size           $__internal_2_$__cuda_sm3x_div_rn_noftz_f32_slowpath,(.L_x_46 - $__internal_2_$__cuda_sm3x_div_rn_noftz_f32_slowpath)
$__internal_2_$__cuda_sm3x_div_rn_noftz_f32_slowpath:
[----:B------:R-:W-:Y:S01]  /*0620*/  SHF.R.U32.HI R9, RZ, 0x17, R4 ;  /* 0x00000017ff097819 */ /* 0x000fe20000011604 */
[----:B------:R-:W-:Y:S01]  /*0630*/  BSSY.RECONVERGENT B1, `(.L_x_31) ;  /* 0x0000063000017945 */ /* 0x000fe20003800200 */
[----:B------:R-:W-:Y:S02]  /*0640*/  SHF.R.U32.HI R5, RZ, 0x17, R3 ;  /* 0x00000017ff057819 */ /* 0x000fe40000011603 */
[----:B------:R-:W-:Y:S02]  /*0650*/  LOP3.LUT R9, R9, 0xff, RZ, 0xc0, !PT ;  /* 0x000000ff09097812 */ /* 0x000fe400078ec0ff */
[----:B------:R-:W-:Y:S02]  /*0660*/  LOP3.LUT R13, R5, 0xff, RZ, 0xc0, !PT ;  /* 0x000000ff050d7812 */ /* 0x000fe400078ec0ff */
[----:B------:R-:W-:Y:S02]  /*0670*/  IADD3 R12, PT, PT, R9, -0x1, RZ ;  /* 0xffffffff090c7810 */ /* 0x000fe40007ffe0ff */
[----:B------:R-:W-:Y:S01]  /*0680*/  MOV R10, R4 ;  /* 0x00000004000a7202 */ /* 0x000fe20000000f00 */
[----:B------:R-:W-:Y:S01]  /*0690*/  VIADD R11, R13, 0xffffffff ;  /* 0xffffffff0d0b7836 */ /* 0x000fe20000000000 */
[----:B------:R-:W-:-:S04]  /*06a0*/  ISETP.GT.U32.AND P0, PT, R12, 0xfd, PT ;  /* 0x000000fd0c00780c */ /* 0x000fc80003f04070 */
[----:B------:R-:W-:-:S13]  /*06b0*/  ISETP.GT.U32.OR P0, PT, R11, 0xfd, P0 ;  /* 0x000000fd0b00780c */ /* 0x000fda0000704470 */
[----:B------:R-:W-:Y:S01]  /*06c0*/  @!P0 IMAD.MOV.U32 R5, RZ, RZ, RZ ;  /* 0x000000ffff058224 */ /* 0x000fe200078e00ff */
[----:B------:R-:W-:Y:S06]  /*06d0*/  @!P0 BRA `(.L_x_32) ;  /* 0x00000000005c8947 */ /* 0x000fec0003800000 */
[----:B------:R-:W-:Y:S02]  /*06e0*/  FSETP.GTU.FTZ.AND P0, PT, |R3|, +INF , PT ;  /* 0x7f8000000300780b */ /* 0x000fe40003f1c200 */
[----:B------:R-:W-:-:S04]  /*06f0*/  FSETP.GTU.FTZ.AND P1, PT, |R4|, +INF , PT ;  /* 0x7f8000000400780b */ /* 0x000fc80003f3c200 */
[----:B------:R-:W-:-:S13]  /*0700*/  PLOP3.LUT P0, PT, P0, P1, PT, 0xf8, 0x8f ;  /* 0x00000000008f781c */ /* 0x000fda0000703f70 */
[----:B------:R-:W-:Y:S05]  /*0710*/  @P0 BRA `(.L_x_33) ;  /* 0x00000004004c0947 */ /* 0x000fea0003800000 */
[----:B------:R-:W-:-:S13]  /*0720*/  LOP3.LUT P0, RZ, R10, 0x7fffffff, R3, 0xc8, !PT ;  /* 0x7fffffff0aff7812 */ /* 0x000fda000780c803 */
[----:B------:R-:W-:Y:S05]  /*0730*/  @!P0 BRA `(.L_x_34) ;  /* 0x00000004003c8947 */ /* 0x000fea0003800000 */
[C---:B------:R-:W-:Y:S02]  /*0740*/  FSETP.NEU.FTZ.AND P2, PT, |R3|.reuse, +INF , PT ;  /* 0x7f8000000300780b */ /* 0x040fe40003f5d200 */
[----:B------:R-:W-:Y:S02]  /*0750*/  FSETP.NEU.FTZ.AND P1, PT, |R4|, +INF , PT ;  /* 0x7f8000000400780b */ /* 0x000fe40003f3d200 */
[----:B------:R-:W-:-:S11]  /*0760*/  FSETP.NEU.FTZ.AND P0, PT, |R3|, +INF , PT ;  /* 0x7f8000000300780b */ /* 0x000fd60003f1d200 */
[----:B------:R-:W-:Y:S05]  /*0770*/  @!P1 BRA !P2, `(.L_x_34) ;  /* 0x00000004002c9947 */ /* 0x000fea0005000000 */
[----:B------:R-:W-:-:S04]  /*0780*/  LOP3.LUT P2, RZ, R3, 0x7fffffff, RZ, 0xc0, !PT ;  /* 0x7fffffff03ff7812 */ /* 0x000fc8000784c0ff */
[----:B------:R-:W-:-:S13]  /*0790*/  PLOP3.LUT P1, PT, P1, P2, PT, 0x2f, 0xf2 ;  /* 0x0000000000f2781c */ /* 0x000fda0000f24577 */
[----:B------:R-:W-:Y:S05]  /*07a0*/  @P1 BRA `(.L_x_35) ;  /* 0x0000000400181947 */ /* 0x000fea0003800000 */
[----:B------:R-:W-:-:S04]  /*07b0*/  LOP3.LUT P1, RZ, R10, 0x7fffffff, RZ, 0xc0, !PT ;  /* 0x7fffffff0aff7812 */ /* 0x000fc8000782c0ff */
[----:B------:R-:W-:-:S13]  /*07c0*/  PLOP3.LUT P0, PT, P0, P1, PT, 0x2f, 0xf2 ;  /* 0x0000000000f2781c */ /* 0x000fda0000702577 */
[----:B------:R-:W-:Y:S05]  /*07d0*/  @P0 BRA `(.L_x_36) ;  /* 0x0000000400000947 */ /* 0x000fea0003800000 */
[----:B------:R-:W-:Y:S02]  /*07e0*/  ISETP.GE.AND P0, PT, R11, RZ, PT ;  /* 0x000000ff0b00720c */ /* 0x000fe40003f06270 */
[----:B------:R-:W-:-:S11]  /*07f0*/  ISETP.GE.AND P1, PT, R12, RZ, PT ;  /* 0x000000ff0c00720c */ /* 0x000fd60003f26270 */
[----:B------:R-:W-:Y:S01]  /*0800*/  @P0 MOV R5, RZ ;  /* 0x000000ff00050202 */ /* 0x000fe20000000f00 */
[----:B------:R-:W-:Y:S02]  /*0810*/  @!P0 IMAD.MOV.U32 R5, RZ, RZ, -0x40 ;  /* 0xffffffc0ff058424 */ /* 0x000fe400078e00ff */
[----:B------:R-:W-:Y:S01]  /*0820*/  @!P0 FFMA R3, R3, 1.84467440737095516160e+19, RZ ;  /* 0x5f80000003038823 */ /* 0x000fe200000000ff */
[----:B------:R-:W-:Y:S02]  /*0830*/  @!P1 FFMA R10, R4, 1.84467440737095516160e+19, RZ ;  /* 0x5f800000040a9823 */ /* 0x000fe400000000ff */
[----:B------:R-:W-:-:S07]  /*0840*/  @!P1 IADD3 R5, PT, PT, R5, 0x40, RZ ;  /* 0x0000004005059810 */ /* 0x000fce0007ffe0ff */
.L_x_32:
[----:B------:R-:W-:Y:S01]  /*0850*/  LEA R11, R9, 0xc0800000, 0x17 ;  /* 0xc0800000090b7811 */ /* 0x000fe200078eb8ff */
[----:B------:R-:W-:Y:S04]  /*0860*/  BSSY.RECONVERGENT B2, `(.L_x_37) ;  /* 0x0000036000027945 */ /* 0x000fe80003800200 */
[----:B------:R-:W-:Y:S01]  /*0870*/  IMAD.IADD R11, R10, 0x1, -R11 ;  /* 0x000000010a0b7824 */ /* 0x000fe200078e0a0b */
[----:B------:R-:W-:-:S03]  /*0880*/  IADD3 R10, PT, PT, R13, -0x7f, RZ ;  /* 0xffffff810d0a7810 */ /* 0x000fc60007ffe0ff */
[----:B------:R-:W0:Y:S01]  /*0890*/  MUFU.RCP R12, R11 ;  /* 0x0000000b000c7308 */ /* 0x000e220000001000 */
[----:B------:R-:W-:Y:S01]  /*08a0*/  FADD.FTZ R14, -R11, -RZ ;  /* 0x800000ff0b0e7221 */ /* 0x000fe20000010100 */
[C---:B------:R-:W-:Y:S01]  /*08b0*/  IMAD R3, R10.reuse, -0x800000, R3 ;  /* 0xff8000000a037824 */ /* 0x040fe200078e0203 */
[----:B------:R-:W-:-:S05]  /*08c0*/  IADD3 R10, PT, PT, R10, 0x7f, -R9 ;  /* 0x0000007f0a0a7810 */ /* 0x000fca0007ffe809 */
[----:B------:R-:W-:Y:S02]  /*08d0*/  IMAD.IADD R10, R10, 0x1, R5 ;  /* 0x000000010a0a7824 */ /* 0x000fe400078e0205 */
[----:B0-----:R-:W-:-:S04]  /*08e0*/  FFMA R13, R12, R14, 1 ;  /* 0x3f8000000c0d7423 */ /* 0x001fc8000000000e */
[----:B------:R-:W-:-:S04]  /*08f0*/  FFMA R15, R12, R13, R12 ;  /* 0x0000000d0c0f7223 */ /* 0x000fc8000000000c */
[----:B------:R-:W-:-:S04]  /*0900*/  FFMA R12, R3, R15, RZ ;  /* 0x0000000f030c7223 */ /* 0x000fc800000000ff */
[----:B------:R-:W-:-:S04]  /*0910*/  FFMA R13, R14, R12, R3 ;  /* 0x0000000c0e0d7223 */ /* 0x000fc80000000003 */
[----:B------:R-:W-:-:S04]  /*0920*/  FFMA R12, R15, R13, R12 ;  /* 0x0000000d0f0c7223 */ /* 0x000fc8000000000c */
[----:B------:R-:W-:-:S04]  /*0930*/  FFMA R13, R14, R12, R3 ;  /* 0x0000000c0e0d7223 */ /* 0x000fc80000000003 */
[----:B------:R-:W-:-:S05]  /*0940*/  FFMA R3, R15, R13, R12 ;  /* 0x0000000d0f037223 */ /* 0x000fca000000000c */
[----:B------:R-:W-:-:S04]  /*0950*/  SHF.R.U32.HI R9, RZ, 0x17, R3 ;  /* 0x00000017ff097819 */ /* 0x000fc80000011603 */
[----:B------:R-:W-:-:S04]  /*0960*/  LOP3.LUT R9, R9, 0xff, RZ, 0xc0, !PT ;  /* 0x000000ff09097812 */ /* 0x000fc800078ec0ff */
[----:B------:R-:W-:-:S05]  /*0970*/  IADD3 R11, PT, PT, R9, R10, RZ ;  /* 0x0000000a090b7210 */ /* 0x000fca0007ffe0ff */
[----:B------:R-:W-:-:S05]  /*0980*/  VIADD R5, R11, 0xffffffff ;  /* 0xffffffff0b057836 */ /* 0x000fca0000000000 */
        /* <DEDUP_REMOVED lines=12> */
[----:B------:R-:W-:Y:S02]  /*0a50*/  ISETP.NE.AND P1, PT, R11, RZ, PT ;  /* 0x000000ff0b00720c */ /* 0x000fe40003f25270 */
[----:B------:R-:W-:Y:S01]  /*0a60*/  LOP3.LUT R9, R5, 0x7fffff, RZ, 0xc0, !PT ;  /* 0x007fffff05097812 */ /* 0x000fe200078ec0ff */
[----:B------:R-:W-:Y:S01]  /*0a70*/  FFMA.RP R5, R15, R13, R12 ;  /* 0x0000000d0f057223 */ /* 0x000fe2000000800c */
[----:B------:R-:W-:Y:S01]  /*0a80*/  IADD3 R12, PT, PT, R11, 0x20, RZ ;  /* 0x000000200b0c7810 */ /* 0x000fe20007ffe0ff */
[----:B------:R-:W-:Y:S01]  /*0a90*/  IMAD.MOV R11, RZ, RZ, -R11 ;  /* 0x000000ffff0b7224 */ /* 0x000fe200078e0a0b */
[----:B------:R-:W-:-:S02]  /*0aa0*/  LOP3.LUT R9, R9, 0x800000, RZ, 0xfc, !PT ;  /* 0x0080000009097812 */ /* 0x000fc400078efcff */
[----:B------:R-:W-:Y:S02]  /*0ab0*/  FSETP.NEU.FTZ.AND P0, PT, R5, R10, PT ;  /* 0x0000000a0500720b */ /* 0x000fe40003f1d000 */
[----:B------:R-:W-:Y:S02]  /*0ac0*/  SHF.L.U32 R12, R9, R12, RZ ;  /* 0x0000000c090c7219 */ /* 0x000fe400000006ff */
[----:B------:R-:W-:Y:S02]  /*0ad0*/  SEL R10, R11, RZ, P2 ;  /* 0x000000ff0b0a7207 */ /* 0x000fe40001000000 */
[----:B------:R-:W-:Y:S02]  /*0ae0*/  ISETP.NE.AND P1, PT, R12, RZ, P1 ;  /* 0x000000ff0c00720c */ /* 0x000fe40000f25270 */
[----:B------:R-:W-:Y:S02]  /*0af0*/  SHF.R.U32.HI R10, RZ, R10, R9 ;  /* 0x0000000aff0a7219 */ /* 0x000fe40000011609 */
[----:B------:R-:W-:-:S02]  /*0b00*/  PLOP3.LUT P0, PT, P0, P1, PT, 0xf8, 0x8f ;  /* 0x00000000008f781c */ /* 0x000fc40000703f70 */
[----:B------:R-:W-:Y:S02]  /*0b10*/  SHF.R.U32.HI R12, RZ, 0x1, R10 ;  /* 0x00000001ff0c7819 */ /* 0x000fe4000001160a */
[----:B------:R-:W-:-:S04]  /*0b20*/  SEL R5, RZ, 0x1, !P0 ;  /* 0x00000001ff057807 */ /* 0x000fc80004000000 */
[----:B------:R-:W-:-:S04]  /*0b30*/  LOP3.LUT R5, R5, 0x1, R12, 0xf8, !PT ;  /* 0x0000000105057812 */ /* 0x000fc800078ef80c */
[----:B------:R-:W-:-:S04]  /*0b40*/  LOP3.LUT R5, R5, R10, RZ, 0xc0, !PT ;  /* 0x0000000a05057212 */ /* 0x000fc800078ec0ff */
[----:B------:R-:W-:-:S04]  /*0b50*/  IADD3 R12, PT, PT, R12, R5, RZ ;  /* 0x000000050c0c7210 */ /* 0x000fc80007ffe0ff */
[----:B------:R-:W-:Y:S01]  /*0b60*/  LOP3.LUT R3, R12, R3, RZ, 0xfc, !PT ;  /* 0x000000030c037212 */ /* 0x000fe200078efcff */
[----:B------:R-:W-:Y:S06]  /*0b70*/  BRA `(.L_x_40) ;  /* 0x0000000000107947 */ /* 0x000fec0003800000 */
.L_x_39:
[----:B------:R-:W-:-:S04]  /*0b80*/  LOP3.LUT R3, R3, 0x80000000, RZ, 0xc0, !PT ;  /* 0x8000000003037812 */ /* 0x000fc800078ec0ff */
[----:B------:R-:W-:Y:S01]  /*0b90*/  LOP3.LUT R3, R3, 0x7f800000, RZ, 0xfc, !PT ;  /* 0x7f80000003037812 */ /* 0x000fe200078efcff */
[----:B------:R-:W-:Y:S06]  /*0ba0*/  BRA `(.L_x_40) ;  /* 0x0000000000047947 */ /* 0x000fec0003800000 */
.L_x_38:
[----:B------:R-:W-:-:S07]  /*0bb0*/  IMAD R3, R10, 0x800000, R3 ;  /* 0x008000000a037824 */ /* 0x000fce00078e0203 */
.L_x_40:
[----:B------:R-:W-:Y:S05]  /*0bc0*/  BSYNC.RECONVERGENT B2 ;  /* 0x0000000000027941 */ /* 0x000fea0003800200 */
.L_x_37:
[----:B------:R-:W-:Y:S05]  /*0bd0*/  BRA `(.L_x_41) ;  /* 0x0000000000207947 */ /* 0x000fea0003800000 */
.L_x_36:
[----:B------:R-:W-:-:S04]  /*0be0*/  LOP3.LUT R3, R10, 0x80000000, R3, 0x48, !PT ;  /* 0x800000000a037812 */ /* 0x000fc800078e4803 */
[----:B------:R-:W-:Y:S01]  /*0bf0*/  LOP3.LUT R3, R3, 0x7f800000, RZ, 0xfc, !PT ;  /* 0x7f80000003037812 */ /* 0x000fe200078efcff */
[----:B------:R-:W-:Y:S06]  /*0c00*/  BRA `(.L_x_41) ;  /* 0x0000000000147947 */ /* 0x000fec0003800000 */
.L_x_35:
[----:B------:R-:W-:Y:S01]  /*0c10*/  LOP3.LUT R3, R10, 0x80000000, R3, 0x48, !PT ;  /* 0x800000000a037812 */ /* 0x000fe200078e4803 */
[----:B------:R-:W-:Y:S06]  /*0c20*/  BRA `(.L_x_41) ;  /* 0x00000000000c7947 */ /* 0x000fec0003800000 */
.L_x_34:
[----:B------:R-:W0:Y:S01]  /*0c30*/  MUFU.RSQ R3, -QNAN ;  /* 0xffc0000000037908 */ /* 0x000e220000001400 */
[----:B------:R-:W-:Y:S05]  /*0c40*/  BRA `(.L_x_41) ;  /* 0x0000000000047947 */ /* 0x000fea0003800000 */
.L_x_33:
[----:B------:R-:W-:-:S07]  /*0c50*/  FADD.FTZ R3, R3, R4 ;  /* 0x0000000403037221 */ /* 0x000fce0000010000 */
.L_x_41:
[----:B------:R-:W-:Y:S05]  /*0c60*/  BSYNC.RECONVERGENT B1 ;  /* 0x0000000000017941 */ /* 0x000fea0003800200 */
.L_x_31:
[----:B------:R-:W-:-:S04]  /*0c70*/  HFMA2 R9, -RZ, RZ, 0, 0 ;  /* 0x00000000ff097431 */ /* 0x000fc800000001ff */
[----:B0-----:R-:W-:Y:S05]  /*0c80*/  RET.REL.NODEC R8 `(transform_points_with_perspective) ;  /* 0xfffffff008dc7950 */ /* 0x001fea0003c3ffff */
.L_x_42:
        /* <DEDUP_REMOVED lines=15> */
.L_x_46:


//--------------------- .text.transform_points    --------------------------
	.section	.text.transform_points,"ax",@progbits
	.align	128
        .global         transform_points
        .type           transform_points,@function
        .size           transform_points,(.L_x_49 - transform_points)
        .other          transform_points,@"STO_CUDA_ENTRY STV_DEFAULT"
transform_points:
.text.transform_points:
        /* <DEDUP_REMOVED lines=10> */
[----:B------:R-:W-:-:S06]  /*00a0*/  SHF.L.U32 R7, R7, 0x2, RZ ;  /* 0x0000000207077819 */ /* 0x000fcc00000006ff */
[----:B------:R-:W2:Y:S01]  /*00b0*/  LDC.64 R4, c[0x0][0x380] ;  /* 0x0000e000ff047b82 */ /* 0x000ea20000000a00 */
[----:B0-----:R-:W-:-:S05]  /*00c0*/  IMAD.WIDE R2, R7, 0x4, R2 ;  /* 0x0000000407027825 */ /* 0x001fca00078e0202 */
[----:B-1----:R-:W3:Y:S04]  /*00d0*/  LDG.E R10, desc[UR4][R2.64+0x4] ;  /* 0x00000404020a7981 */ /* 0x002ee8000c1e1900 */
[----:B--2---:R-:W3:Y:S04]  /*00e0*/  LDG.E R14, desc[UR4][R4.64+0x4] ;  /* 0x00000404040e7981 */ /* 0x004ee8000c1e1900 */
[----:B------:R-:W2:Y:S04]  /*00f0*/  LDG.E R16, desc[UR4][R4.64+0x14] ;  /* 0x0000140404107981 */ /* 0x000ea8000c1e1900 */
[----:B------:R-:W4:Y:S04]  /*0100*/  LDG.E R18, desc[UR4][R4.64+0x24] ;  /* 0x0000240404127981 */ /* 0x000f28000c1e1900 */
        /* <DEDUP_REMOVED lines=11> */
[----:B------:R0:W5:Y:S04]  /*01c0*/  LDG.E R0, desc[UR4][R2.64+0xc] ;  /* 0x00000c0402007981 */ /* 0x000168000c1e1900 */
[----:B------:R-:W5:Y:S04]  /*01d0*/  LDG.E R19, desc[UR4][R4.64+0xc] ;  /* 0x00000c0404137981 */ /* 0x000f68000c1e1900 */
[----:B------:R-:W5:Y:S01]  /*01e0*/  LDG.E R11, desc[UR4][R4.64+0x1c] ;  /* 0x00001c04040b7981 */ /* 0x000f62000c1e1900 */
[----:B0-----:R-:W0:Y:S03]  /*01f0*/  LDC.64 R2, c[0x0][0x390] ;  /* 0x0000e400ff027b82 */ /* 0x001e260000000a00 */
[----:B------:R-:W5:Y:S04]  /*0200*/  LDG.E R9, desc[UR4][R4.64+0x2c] ;  /* 0x00002c0404097981 */ /* 0x000f68000c1e1900 */
[----:B------:R-:W5:Y:S01]  /*0210*/  LDG.E R13, desc[UR4][R4.64+0x3c] ;  /* 0x00003c04040d7981 */ /* 0x000f62000c1e1900 */
[----:B0-----:R-:W-:-:S04]  /*0220*/  IMAD.WIDE R2, R7, 0x4, R2 ;  /* 0x0000000407027825 */ /* 0x001fc800078e0202 */
[C---:B---3--:R-:W-:Y:S01]  /*0230*/  FMUL R14, R10.reuse, R14 ;  /* 0x0000000e0a0e7220 */ /* 0x048fe20000400000 */
[C---:B--2---:R-:W-:Y:S01]  /*0240*/  FMUL R16, R10.reuse, R16 ;  /* 0x000000100a107220 */ /* 0x044fe20000400000 */
[C---:B----4-:R-:W-:Y:S01]  /*0250*/  FMUL R18, R10.reuse, R18 ;  /* 0x000000120a127220 */ /* 0x050fe20000400000 */
[----:B-----5:R-:W-:Y:S01]  /*0260*/  FMUL R20, R10, R20 ;  /* 0x000000140a147220 */ /* 0x020fe20000400000 */
[C---:B------:R-:W-:Y:S01]  /*0270*/  FFMA R12, R8.reuse, R12, R14 ;  /* 0x0000000c080c7223 */ /* 0x040fe2000000000e */
[C---:B------:R-:W-:Y:S01]  /*0280*/  FFMA R16, R8.reuse, R29, R16 ;  /* 0x0000001d08107223 */ /* 0x040fe20000000010 */
[C---:B------:R-:W-:Y:S01]  /*0290*/  FFMA R18, R8.reuse, R27, R18 ;  /* 0x0000001b08127223 */ /* 0x040fe20000000012 */
[----:B------:R-:W-:Y:S01]  /*02a0*/  FFMA R20, R8, R25, R20 ;  /* 0x0000001908147223 */ /* 0x000fe20000000014 */
[C---:B------:R-:W-:Y:S01]  /*02b0*/  FFMA R23, R6.reuse, R23, R12 ;  /* 0x0000001706177223 */ /* 0x040fe2000000000c */
[C---:B------:R-:W-:Y:S01]  /*02c0*/  FFMA R16, R6.reuse, R21, R16 ;  /* 0x0000001506107223 */ /* 0x040fe20000000010 */
[C---:B------:R-:W-:Y:S01]  /*02d0*/  FFMA R18, R6.reuse, R15, R18 ;  /* 0x0000000f06127223 */ /* 0x040fe20000000012 */
[----:B------:R-:W-:Y:S01]  /*02e0*/  FFMA R20, R6, R17, R20 ;  /* 0x0000001106147223 */ /* 0x000fe20000000014 */
[C---:B------:R-:W-:Y:S01]  /*02f0*/  FFMA R19, R0.reuse, R19, R23 ;  /* 0x0000001300137223 */ /* 0x040fe20000000017 */
[C---:B------:R-:W-:Y:S01]  /*0300*/  FFMA R11, R0.reuse, R11, R16 ;  /* 0x0000000b000b7223 */ /* 0x040fe20000000010 */
[C---:B------:R-:W-:Y:S01]  /*0310*/  FFMA R9, R0.reuse, R9, R18 ;  /* 0x0000000900097223 */ /* 0x040fe20000000012 */
[----:B------:R-:W-:-:S02]  /*0320*/  FFMA R13, R0, R13, R20 ;  /* 0x0000000d000d7223 */ /* 0x000fc40000000014 */
[----:B------:R-:W-:Y:S04]  /*0330*/  STG.E desc[UR4][R2.64], R19 ;  /* 0x0000001302007986 */ /* 0x000fe8000c101904 */
[----:B------:R-:W-:Y:S04]  /*0340*/  STG.E desc[UR4][R2.64+0x4], R11 ;  /* 0x0000040b02007986 */ /* 0x000fe8000c101904 */
[----:B------:R-:W-:Y:S04]  /*0350*/  STG.E desc[UR4][R2.64+0x8], R9 ;  /* 0x0000080902007986 */ /* 0x000fe8000c101904 */
[----:B------:R-:W-:Y:S01]  /*0360*/  STG.E desc[UR4][R2.64+0xc], R13 ;  /* 0x00000c0d02007986 */ /* 0x000fe2000c101904 */
[----:B------:R-:W-:Y:S05]  /*0370*/  EXIT ;  /* 0x000000000000794d */ /* 0x000fea0003800000 */
.L_x_43:
        /* <DEDUP_REMOVED lines=16> */
.L_x_49:


//--------------------- .nv.shared.reserved.0     --------------------------
	.section	.nv.shared.reserved.0,"aw",@nobits
	.weak		__nv_reservedSMEM_offset_0_alias
	.size		__nv_reservedSMEM_offset_0_alias, 0, 64
	.other		__nv_reservedSMEM_offset_0_alias,@"STO_CUDA_RESERVED_SHARED STV_DEFAULT"
__nv_reservedSMEM_offset_0_alias:
	.zero		0
	.zero		64


//--------------------- .nv.constant0.compute_2d_covariance --------------------------
	.section	.nv.constant0.compute_2d_covariance,"a",@progbits
	.sectionflags	@""
	.align	4
.nv.constant0.compute_2d_covariance:
	.zero		964


//--------------------- .nv.constant0.transform_points_with_perspective --------------------------
	.section	.nv.constant0.transform_points_with_perspective,"a",@progbits
	.sectionflags	@""
	.align	4
.nv.constant0.transform_points_with_perspective:
	.zero		924


//--------------------- .nv.constant0.transform_points --------------------------
	.section	.nv.constant0.transform_points,"a",@progbits
	.sectionflags	@""
	.align	4
.nv.constant0.transform_points:
	.zero		924


//--------------------- SYMBOLS --------------------------

	.type		.nv.reservedSmem.offset0,@object
	.size		.nv.reservedSmem.offset0,0x4
